// auto-generated by cutlass_sweep.gemm — config: {"arch": "sm_100", "cluster_m": 4, "cluster_n": 1, "dtype": "bf16", "dtype_b": "bf16", "layout": "nt", "stages": 0, "tile_k": 32, "tile_m": 64, "tile_n": 64}
#include "cutlass/cutlass.h"
#include "cutlass/gemm/collective/collective_builder.hpp"
#include "cutlass/gemm/device/gemm_universal_adapter.h"
#include "cutlass/gemm/kernel/gemm_universal.hpp"
#include "cutlass/epilogue/collective/collective_builder.hpp"

using ElemA = cutlass::bfloat16_t;
using ElemB = cutlass::bfloat16_t;
using ElemCD = cutlass::bfloat16_t;
using Acc  = float;
using TileShape    = cute::Shape<cute::_64, cute::_64, cute::_32>;
using ClusterShape = cute::Shape<cute::_4, cute::_1, cute::_1>;

using CollectiveEpilogue = typename cutlass::epilogue::collective::CollectiveBuilder<
    cutlass::arch::Sm100, cutlass::arch::OpClassTensorOp,
    TileShape, ClusterShape,
    cutlass::epilogue::collective::EpilogueTileAuto,
    Acc, Acc,
    ElemCD, cutlass::layout::RowMajor, 128 / cutlass::sizeof_bits<ElemCD>::value,
    ElemCD, cutlass::layout::RowMajor, 128 / cutlass::sizeof_bits<ElemCD>::value,
    cutlass::epilogue::collective::EpilogueScheduleAuto
  >::CollectiveOp;

using CollectiveMainloop = typename cutlass::gemm::collective::CollectiveBuilder<
    cutlass::arch::Sm100, cutlass::arch::OpClassTensorOp,
    ElemA, cutlass::layout::RowMajor, 128 / cutlass::sizeof_bits<ElemA>::value,
    ElemB, cutlass::layout::ColumnMajor, 128 / cutlass::sizeof_bits<ElemB>::value,
    Acc,
    TileShape, ClusterShape,
    cutlass::gemm::collective::StageCountAutoCarveout<static_cast<int>(sizeof(typename CollectiveEpilogue::SharedStorage))>,
    cutlass::gemm::collective::KernelScheduleAuto
  >::CollectiveOp;

using GemmKernel = cutlass::gemm::kernel::GemmUniversal<
    cute::Shape<int,int,int,int>,
    CollectiveMainloop,
    CollectiveEpilogue
>;
using Gemm = cutlass::gemm::device::GemmUniversalAdapter<GemmKernel>;

// Force the device kernel symbol into the cubin without needing a host main.
auto* _anchor = &cutlass::device_kernel<GemmKernel>;


// ===== COMPILED SASS (sm_100a) =====

	.target	sm_100a

	.elftype	@"ET_EXEC"


//--------------------- .note.nv.tkinfo           --------------------------
	.section	.note.nv.tkinfo,"",@"SHT_NOTE"
	.sectionflags	@"SHF_NOTE_NV_TKINFO"
	.tkinfo
        /*0018*/ 	.word	0x00000002
        /*0030*/ 	.string	""
        /*0030*/ 	.string	"ptxas"
        /*0030*/ 	.string	"Cuda compilation tools, release 13.0, V13.0.88"
        /*0030*/ 	.string	"Build cuda_13.0.r13.0/compiler.36424714_0"
        /*0030*/ 	.string	"-arch sm_100a -m 64 "



//--------------------- .note.nv.cuinfo           --------------------------
	.section	.note.nv.cuinfo,"",@"SHT_NOTE"
	.sectionflags	@"SHF_NOTE_NV_CUINFO"
        /*0018*/ 	.short	0x0002
        /*001a*/ 	.short	0x0064
        /*001c*/ 	.short	0x0082
	.zero		2


//--------------------- .nv.info                  --------------------------
	.section	.nv.info,"",@"SHT_CUDA_INFO"
	.align	4


	//----- nvinfo : EIATTR_REGCOUNT
	.align		4
        /*0000*/ 	.byte	0x04, 0x2f
        /*0002*/ 	.short	(.L_19 - .L_18)
	.align		4
.L_18:
        /*0004*/ 	.word	index@(_ZN7cutlass13device_kernelINS_4gemm6kernel13GemmUniversalIN4cute5tupleIJiiiiEEENS1_10collective13CollectiveMmaINS1_35MainloopSm100TmaUmmaWarpSpecializedILi26ELi2ELi4ENS5_IJNS4_1CILi4EEENSA_ILi1EEESC_EEEEENS5_IJNSA_ILi64EEESF_NSA_ILi32EEEEEENS_10bfloat16_tENS5_IJlSC_lEEESI_SJ_NS4_8TiledMMAINS4_8MMA_AtomIJNS4_20SM100_MMA_F16BF16_SSISI_SI_fLi64ELi64ELNS4_4UMMA5MajorE0ELSO_0ELNSN_7ScaleInE0ELSP_0EEEEEENS4_6LayoutINS5_IJSC_SC_SC_EEENS5_IJNSA_ILi0EEESU_SU_EEEEENS5_IJNS4_10UnderscoreESX_SX_EEEEENS4_13SM90_TMA_LOADENS4_14ComposedLayoutINS4_7SwizzleILi2ELi4ELi3EEENS4_18smem_ptr_flag_bitsILi16EEENSS_INS5_IJNSA_ILi8EEESG_EEENS5_IJSG_SC_EEEEEEEvNS4_8identityENS4_23SM90_TMA_LOAD_MULTICASTES1A_vS1B_EENS_8epilogue10collective18CollectiveEpilogueINS1E_23Sm100TmaWarpSpecializedILi3ELi2ELi16ELb1ELb0EEEJSH_NS5_IJNSS_ISF_SC_EENSS_ISG_SC_EEEEESI_SJ_SI_SJ_NS1E_6fusion15FusionCallbacksIS1I_NS1M_17LinearCombinationISI_fSI_fLNS_15FloatRoundStyleE2EEESH_S1L_JEEENS4_5SM1004TMEM4LOAD26SM100_TMEM_LOAD_16dp256b4xES10_S1A_NS4_17SM75_U32x4_LDSM_NENS4_14SM90_TMA_STOREES1A_NS4_17SM90_U32x4_STSM_NENS4_39AutoVectorizingCopyWithAssumedAlignmentILi128EEEEEEvvEEEEvNT_6ParamsE)
        /*0008*/ 	.word	0x00000045


	//----- nvinfo : EIATTR_FRAME_SIZE
	.align		4
.L_19:
        /*000c*/ 	.byte	0x04, 0x11
        /*000e*/ 	.short	(.L_21 - .L_20)
	.align		4
.L_20:
        /*0010*/ 	.word	index@($__internal_2_$__cuda_sm10x_tcgen05_guardrail_trap_unallocated_columns_being_dealloced)
        /*0014*/ 	.word	0x00000000


	//----- nvinfo : EIATTR_FRAME_SIZE
	.align		4
.L_21:
        /*0018*/ 	.byte	0x04, 0x11
        /*001a*/ 	.short	(.L_23 - .L_22)
	.align		4
.L_22:
        /*001c*/ 	.word	index@($__internal_1_$__cuda_sm10x_tcgen05_guardrail_trap_phase_invalid_during_alloc)
        /*0020*/ 	.word	0x00000000


	//----- nvinfo : EIATTR_FRAME_SIZE
	.align		4
.L_23:
        /*0024*/ 	.byte	0x04, 0x11
        /*0026*/ 	.short	(.L_25 - .L_24)
	.align		4
.L_24:
        /*0028*/ 	.word	index@($__internal_0_$__cuda_sm10x_tcgen05_guardrail_trap_col_being_dealloced_not_returned_by_alloc)
        /*002c*/ 	.word	0x00000000


	//----- nvinfo : EIATTR_FRAME_SIZE
	.align		4
.L_25:
        /*0030*/ 	.byte	0x04, 0x11
        /*0032*/ 	.short	(.L_27 - .L_26)
	.align		4
.L_26:
        /*0034*/ 	.word	index@(_ZN7cutlass13device_kernelINS_4gemm6kernel13GemmUniversalIN4cute5tupleIJiiiiEEENS1_10collective13CollectiveMmaINS1_35MainloopSm100TmaUmmaWarpSpecializedILi26ELi2ELi4ENS5_IJNS4_1CILi4EEENSA_ILi1EEESC_EEEEENS5_IJNSA_ILi64EEESF_NSA_ILi32EEEEEENS_10bfloat16_tENS5_IJlSC_lEEESI_SJ_NS4_8TiledMMAINS4_8MMA_AtomIJNS4_20SM100_MMA_F16BF16_SSISI_SI_fLi64ELi64ELNS4_4UMMA5MajorE0ELSO_0ELNSN_7ScaleInE0ELSP_0EEEEEENS4_6LayoutINS5_IJSC_SC_SC_EEENS5_IJNSA_ILi0EEESU_SU_EEEEENS5_IJNS4_10UnderscoreESX_SX_EEEEENS4_13SM90_TMA_LOADENS4_14ComposedLayoutINS4_7SwizzleILi2ELi4ELi3EEENS4_18smem_ptr_flag_bitsILi16EEENSS_INS5_IJNSA_ILi8EEESG_EEENS5_IJSG_SC_EEEEEEEvNS4_8identityENS4_23SM90_TMA_LOAD_MULTICASTES1A_vS1B_EENS_8epilogue10collective18CollectiveEpilogueINS1E_23Sm100TmaWarpSpecializedILi3ELi2ELi16ELb1ELb0EEEJSH_NS5_IJNSS_ISF_SC_EENSS_ISG_SC_EEEEESI_SJ_SI_SJ_NS1E_6fusion15FusionCallbacksIS1I_NS1M_17LinearCombinationISI_fSI_fLNS_15FloatRoundStyleE2EEESH_S1L_JEEENS4_5SM1004TMEM4LOAD26SM100_TMEM_LOAD_16dp256b4xES10_S1A_NS4_17SM75_U32x4_LDSM_NENS4_14SM90_TMA_STOREES1A_NS4_17SM90_U32x4_STSM_NENS4_39AutoVectorizingCopyWithAssumedAlignmentILi128EEEEEEvvEEEEvNT_6ParamsE)
        /*0038*/ 	.word	0x00000000


	//----- nvinfo : EIATTR_MIN_STACK_SIZE
	.align		4
.L_27:
        /*003c*/ 	.byte	0x04, 0x12
        /*003e*/ 	.short	(.L_29 - .L_28)
	.align		4
.L_28:
        /*0040*/ 	.word	index@(_ZN7cutlass13device_kernelINS_4gemm6kernel13GemmUniversalIN4cute5tupleIJiiiiEEENS1_10collective13CollectiveMmaINS1_35MainloopSm100TmaUmmaWarpSpecializedILi26ELi2ELi4ENS5_IJNS4_1CILi4EEENSA_ILi1EEESC_EEEEENS5_IJNSA_ILi64EEESF_NSA_ILi32EEEEEENS_10bfloat16_tENS5_IJlSC_lEEESI_SJ_NS4_8TiledMMAINS4_8MMA_AtomIJNS4_20SM100_MMA_F16BF16_SSISI_SI_fLi64ELi64ELNS4_4UMMA5MajorE0ELSO_0ELNSN_7ScaleInE0ELSP_0EEEEEENS4_6LayoutINS5_IJSC_SC_SC_EEENS5_IJNSA_ILi0EEESU_SU_EEEEENS5_IJNS4_10UnderscoreESX_SX_EEEEENS4_13SM90_TMA_LOADENS4_14ComposedLayoutINS4_7SwizzleILi2ELi4ELi3EEENS4_18smem_ptr_flag_bitsILi16EEENSS_INS5_IJNSA_ILi8EEESG_EEENS5_IJSG_SC_EEEEEEEvNS4_8identityENS4_23SM90_TMA_LOAD_MULTICASTES1A_vS1B_EENS_8epilogue10collective18CollectiveEpilogueINS1E_23Sm100TmaWarpSpecializedILi3ELi2ELi16ELb1ELb0EEEJSH_NS5_IJNSS_ISF_SC_EENSS_ISG_SC_EEEEESI_SJ_SI_SJ_NS1E_6fusion15FusionCallbacksIS1I_NS1M_17LinearCombinationISI_fSI_fLNS_15FloatRoundStyleE2EEESH_S1L_JEEENS4_5SM1004TMEM4LOAD26SM100_TMEM_LOAD_16dp256b4xES10_S1A_NS4_17SM75_U32x4_LDSM_NENS4_14SM90_TMA_STOREES1A_NS4_17SM90_U32x4_STSM_NENS4_39AutoVectorizingCopyWithAssumedAlignmentILi128EEEEEEvvEEEEvNT_6ParamsE)
        /*0044*/ 	.word	0x00000000
.L_29:


//--------------------- .nv.compat                --------------------------
	.section	.nv.compat,"",@"SHT_CUDA_COMPAT_INFO"
	.align	4
        /*0000*/ 	.byte	0x02, 0x09, 0x01, 0x00, 0x02, 0x02, 0x02, 0x00, 0x02, 0x05, 0x05, 0x00, 0x03, 0x07, 0x01, 0x01
        /*0010*/ 	.byte	0x02, 0x03, 0x01, 0x00, 0x02, 0x06, 0x01, 0x00, 0x04, 0x0b, 0x08, 0x00, 0x09, 0x00, 0x00, 0x00
        /*0020*/ 	.byte	0x00, 0x00, 0x00, 0x00


//--------------------- .nv.info._ZN7cutlass13device_kernelINS_4gemm6kernel13GemmUniversalIN4cute5tupleIJiiiiEEENS1_10collective13CollectiveMmaINS1_35MainloopSm100TmaUmmaWarpSpecializedILi26ELi2ELi4ENS5_IJNS4_1CILi4EEENSA_ILi1EEESC_EEEEENS5_IJNSA_ILi64EEESF_NSA_ILi32EEEEEENS_10bfloat16_tENS5_IJlSC_lEEESI_SJ_NS4_8TiledMMAINS4_8MMA_AtomIJNS4_20SM100_MMA_F16BF16_SSISI_SI_fLi64ELi64ELNS4_4UMMA5MajorE0ELSO_0ELNSN_7ScaleInE0ELSP_0EEEEEENS4_6LayoutINS5_IJSC_SC_SC_EEENS5_IJNSA_ILi0EEESU_SU_EEEEENS5_IJNS4_10UnderscoreESX_SX_EEEEENS4_13SM90_TMA_LOADENS4_14ComposedLayoutINS4_7SwizzleILi2ELi4ELi3EEENS4_18smem_ptr_flag_bitsILi16EEENSS_INS5_IJNSA_ILi8EEESG_EEENS5_IJSG_SC_EEEEEEEvNS4_8identityENS4_23SM90_TMA_LOAD_MULTICASTES1A_vS1B_EENS_8epilogue10collective18CollectiveEpilogueINS1E_23Sm100TmaWarpSpecializedILi3ELi2ELi16ELb1ELb0EEEJSH_NS5_IJNSS_ISF_SC_EENSS_ISG_SC_EEEEESI_SJ_SI_SJ_NS1E_6fusion15FusionCallbacksIS1I_NS1M_17LinearCombinationISI_fSI_fLNS_15FloatRoundStyleE2EEESH_S1L_JEEENS4_5SM1004TMEM4LOAD26SM100_TMEM_LOAD_16dp256b4xES10_S1A_NS4_17SM75_U32x4_LDSM_NENS4_14SM90_TMA_STOREES1A_NS4_17SM90_U32x4_STSM_NENS4_39AutoVectorizingCopyWithAssumedAlignmentILi128EEEEEEvvEEEEvNT_6ParamsE --------------------------
	.section	.nv.info._ZN7cutlass13device_kernelINS_4gemm6kernel13GemmUniversalIN4cute5tupleIJiiiiEEENS1_10collective13CollectiveMmaINS1_35MainloopSm100TmaUmmaWarpSpecializedILi26ELi2ELi4ENS5_IJNS4_1CILi4EEENSA_ILi1EEESC_EEEEENS5_IJNSA_ILi64EEESF_NSA_ILi32EEEEEENS_10bfloat16_tENS5_IJlSC_lEEESI_SJ_NS4_8TiledMMAINS4_8MMA_AtomIJNS4_20SM100_MMA_F16BF16_SSISI_SI_fLi64ELi64ELNS4_4UMMA5MajorE0ELSO_0ELNSN_7ScaleInE0ELSP_0EEEEEENS4_6LayoutINS5_IJSC_SC_SC_EEENS5_IJNSA_ILi0EEESU_SU_EEEEENS5_IJNS4_10UnderscoreESX_SX_EEEEENS4_13SM90_TMA_LOADENS4_14ComposedLayoutINS4_7SwizzleILi2ELi4ELi3EEENS4_18smem_ptr_flag_bitsILi16EEENSS_INS5_IJNSA_ILi8EEESG_EEENS5_IJSG_SC_EEEEEEEvNS4_8identityENS4_23SM90_TMA_LOAD_MULTICASTES1A_vS1B_EENS_8epilogue10collective18CollectiveEpilogueINS1E_23Sm100TmaWarpSpecializedILi3ELi2ELi16ELb1ELb0EEEJSH_NS5_IJNSS_ISF_SC_EENSS_ISG_SC_EEEEESI_SJ_SI_SJ_NS1E_6fusion15FusionCallbacksIS1I_NS1M_17LinearCombinationISI_fSI_fLNS_15FloatRoundStyleE2EEESH_S1L_JEEENS4_5SM1004TMEM4LOAD26SM100_TMEM_LOAD_16dp256b4xES10_S1A_NS4_17SM75_U32x4_LDSM_NENS4_14SM90_TMA_STOREES1A_NS4_17SM90_U32x4_STSM_NENS4_39AutoVectorizingCopyWithAssumedAlignmentILi128EEEEEEvvEEEEvNT_6ParamsE,"",@"SHT_CUDA_INFO"
	.sectionflags	@""
	.align	4


	//----- nvinfo : EIATTR_CUDA_API_VERSION
	.align		4
        /*0000*/ 	.byte	0x04, 0x37
        /*0002*/ 	.short	(.L_31 - .L_30)
.L_30:
        /*0004*/ 	.word	0x00000082


	//----- nvinfo : EIATTR_KPARAM_INFO
	.align		4
.L_31:
        /*0008*/ 	.byte	0x04, 0x17
        /*000a*/ 	.short	(.L_33 - .L_32)
.L_32:
        /*000c*/ 	.word	0x00000000
        /*0010*/ 	.short	0x0000
        /*0012*/ 	.short	0x0000
        /*0014*/ 	.byte	0x00, 0xf0, 0x01, 0x20


	//----- nvinfo : EIATTR_AT_ENTRY_FRAGMENTS
	.align		4
.L_33:
        /*0018*/ 	.byte	0x04, 0x4f
        /*001a*/ 	.short	(.L_35 - .L_34)


	//   ....[0]....
.L_34:
        /*001c*/ 	.word	0x00000006


	//----- nvinfo : EIATTR_RESERVED_SMEM_USED
	.align		4
.L_35:
        /*0020*/ 	.byte	0x01, 0x41
	.zero		2


	//----- nvinfo : EIATTR_SPARSE_MMA_MASK
	.align		4
        /*0024*/ 	.byte	0x03, 0x50
        /*0026*/ 	.short	0x0000


	//----- nvinfo : EIATTR_TCGEN05_1CTA_USED
	.align		4
        /*0028*/ 	.byte	0x01, 0x51
	.zero		2


	//----- nvinfo : EIATTR_MAXREG_COUNT
	.align		4
        /*002c*/ 	.byte	0x03, 0x1b
        /*002e*/ 	.short	0x00ff


	//----- nvinfo : EIATTR_NUM_BARRIERS
	.align		4
        /*0030*/ 	.byte	0x02, 0x4c
        /*0032*/ 	.byte	0x07
	.zero		1


	//----- nvinfo : EIATTR_EXTERNS
	.align		4
        /*0034*/ 	.byte	0x04, 0x0f
        /*0036*/ 	.short	(.L_37 - .L_36)


	//   ....[0]....
	.align		4
.L_36:
        /*0038*/ 	.word	index@(__assertfail)


	//----- nvinfo : EIATTR_MERCURY_ISA_VERSION
	.align		4
.L_37:
        /*003c*/ 	.byte	0x03, 0x5f
        /*003e*/ 	.short	0x0101


	//----- nvinfo : EIATTR_INT_WARP_WIDE_INSTR_OFFSETS
	.align		4
        /*0040*/ 	.byte	0x04, 0x31
        /*0042*/ 	.short	(.L_39 - .L_38)


	//   ....[0]....
.L_38:
        /*0044*/ 	.word	0x00004ba0


	//   ....[1]....
        /*0048*/ 	.word	0x00004bd0


	//   ....[2]....
        /*004c*/ 	.word	0x00004bf0


	//   ....[3]....
        /*0050*/ 	.word	0x00005770


	//   ....[4]....
        /*0054*/ 	.word	0x00005890


	//   ....[5]....
        /*0058*/ 	.word	0x000059e0


	//   ....[6]....
        /*005c*/ 	.word	0x00005b00


	//----- nvinfo : EIATTR_COOP_GROUP_MASK_REGIDS
	.align		4
.L_39:
        /*0060*/ 	.byte	0x04, 0x29
        /*0062*/ 	.short	(.L_41 - .L_40)


	//   ....[0]....
.L_40:
        /*0064*/ 	.word	0xffffffff


	//   ....[1]....
        /*0068*/ 	.word	0xffffffff


	//   ....[2]....
        /*006c*/ 	.word	0xffffffff


	//   ....[3]....
        /*0070*/ 	.word	0xffffffff


	//   ....[4]....
        /*0074*/ 	.word	0xffffffff


	//   ....[5]....
        /*0078*/ 	.word	0xffffffff


	//   ....[6]....
        /*007c*/ 	.word	0xffffffff


	//   ....[7]....
        /*0080*/ 	.word	0xffffffff


	//   ....[8]....
        /*0084*/ 	.word	0xffffffff


	//   ....[9]....
        /*0088*/ 	.word	0xffffffff


	//   ....[10]....
        /*008c*/ 	.word	0xffffffff


	//   ....[11]....
        /*0090*/ 	.word	0xffffffff


	//   ....[12]....
        /*0094*/ 	.word	0xffffffff


	//   ....[13]....
        /*0098*/ 	.word	0xffffffff


	//----- nvinfo : EIATTR_COOP_GROUP_INSTR_OFFSETS
	.align		4
.L_41:
        /*009c*/ 	.byte	0x04, 0x28
        /*009e*/ 	.short	(.L_43 - .L_42)


	//   ....[0]....
.L_42:
        /*00a0*/ 	.word	0x00000080


	//   ....[1]....
        /*00a4*/ 	.word	0x000004f0


	//   ....[2]....
        /*00a8*/ 	.word	0x00000970


	//   ....[3]....
        /*00ac*/ 	.word	0x00000af0


	//   ....[4]....
        /*00b0*/ 	.word	0x00000bf0


	//   ....[5]....
        /*00b4*/ 	.word	0x00000d60


	//   ....[6]....
        /*00b8*/ 	.word	0x00000f00


	//   ....[7]....
        /*00bc*/ 	.word	0x000010c0


	//   ....[8]....
        /*00c0*/ 	.word	0x00002350


	//   ....[9]....
        /*00c4*/ 	.word	0x00003e70


	//   ....[10]....
        /*00c8*/ 	.word	0x00004080


	//   ....[11]....
        /*00cc*/ 	.word	0x000040b0


	//   ....[12]....
        /*00d0*/ 	.word	0x00004a80


	//   ....[13]....
        /*00d4*/ 	.word	0x00004cb0


	//----- nvinfo : EIATTR_VRC_CTA_INIT_COUNT
	.align		4
.L_43:
        /*00d8*/ 	.byte	0x02, 0x4a
        /*00da*/ 	.byte	0x80
	.zero		1


	//----- nvinfo : EIATTR_SYSCALL_OFFSETS
	.align		4
        /*00dc*/ 	.byte	0x04, 0x46
        /*00de*/ 	.short	(.L_45 - .L_44)


	//   ....[0]....
.L_44:
        /*00e0*/ 	.word	0x00006820


	//   ....[1]....
        /*00e4*/ 	.word	0x00006910


	//   ....[2]....
        /*00e8*/ 	.word	0x00007150


	//   ....[3]....
        /*00ec*/ 	.word	0x00007aa0


	//----- nvinfo : EIATTR_MBARRIER_INSTR_OFFSETS
	.align		4
.L_45:
        /*00f0*/ 	.byte	0x04, 0x39
        /*00f2*/ 	.short	(.L_47 - .L_46)


	//   ....[0]....
.L_46:
        /*00f4*/ 	.word	0x00000610
        /*00f8*/ 	.word	0x000000ff
        /*00fc*/ 	.word	0x00000000
        /*0100*/ 	.short	0x0100
        /*0102*/ 	.byte	0x04
	.zero		1


	//   ....[1]....
        /*0104*/ 	.word	0x00000620
        /*0108*/ 	.word	0x000000ff
        /*010c*/ 	.word	0x000000d0
        /*0110*/ 	.short	0x0100
        /*0112*/ 	.byte	0x04
	.zero		1


	//   ....[2]....
        /*0114*/ 	.word	0x00000630
        /*0118*/ 	.word	0x000000ff
        /*011c*/ 	.word	0x00000008
        /*0120*/ 	.short	0x0100
        /*0122*/ 	.byte	0x04
	.zero		1


	//   ....[3]....
        /*0124*/ 	.word	0x00000640
        /*0128*/ 	.word	0x000000ff
        /*012c*/ 	.word	0x000000d8
        /*0130*/ 	.short	0x0100
        /*0132*/ 	.byte	0x04
	.zero		1


	//   ....[4]....
        /*0134*/ 	.word	0x00000650
        /*0138*/ 	.word	0x000000ff
        /*013c*/ 	.word	0x00000010
        /*0140*/ 	.short	0x0100
        /*0142*/ 	.byte	0x04
	.zero		1


	//   ....[5]....
        /*0144*/ 	.word	0x00000660
        /*0148*/ 	.word	0x000000ff
        /*014c*/ 	.word	0x000000e0
        /*0150*/ 	.short	0x0100
        /*0152*/ 	.byte	0x04
	.zero		1


	//   ....[6]....
        /*0154*/ 	.word	0x00000670
        /*0158*/ 	.word	0x000000ff
        /*015c*/ 	.word	0x00000018
        /*0160*/ 	.short	0x0100
        /*0162*/ 	.byte	0x04
	.zero		1


	//   ....[7]....
        /*0164*/ 	.word	0x00000680
        /*0168*/ 	.word	0x000000ff
        /*016c*/ 	.word	0x000000e8
        /*0170*/ 	.short	0x0100
        /*0172*/ 	.byte	0x04
	.zero		1


	//   ....[8]....
        /*0174*/ 	.word	0x00000690
        /*0178*/ 	.word	0x000000ff
        /*017c*/ 	.word	0x00000020
        /*0180*/ 	.short	0x0100
        /*0182*/ 	.byte	0x04
	.zero		1


	//   ....[9]....
        /*0184*/ 	.word	0x000006a0
        /*0188*/ 	.word	0x000000ff
        /*018c*/ 	.word	0x000000f0
        /*0190*/ 	.short	0x0100
        /*0192*/ 	.byte	0x04
	.zero		1


	//   ....[10]....
        /*0194*/ 	.word	0x000006b0
        /*0198*/ 	.word	0x000000ff
        /*019c*/ 	.word	0x00000028
        /*01a0*/ 	.short	0x0100
        /*01a2*/ 	.byte	0x04
	.zero		1


	//   ....[11]....
        /*01a4*/ 	.word	0x000006c0
        /*01a8*/ 	.word	0x000000ff
        /*01ac*/ 	.word	0x000000f8
        /*01b0*/ 	.short	0x0100
        /*01b2*/ 	.byte	0x04
	.zero		1


	//   ....[12]....
        /*01b4*/ 	.word	0x000006d0
        /*01b8*/ 	.word	0x000000ff
        /*01bc*/ 	.word	0x00000030
        /*01c0*/ 	.short	0x0100
        /*01c2*/ 	.byte	0x04
	.zero		1


	//   ....[13]....
        /*01c4*/ 	.word	0x000006e0
        /*01c8*/ 	.word	0x000000ff
        /*01cc*/ 	.word	0x00000100
        /*01d0*/ 	.short	0x0100
        /*01d2*/ 	.byte	0x04
	.zero		1


	//   ....[14]....
        /*01d4*/ 	.word	0x000006f0
        /*01d8*/ 	.word	0x000000ff
        /*01dc*/ 	.word	0x00000038
        /*01e0*/ 	.short	0x0100
        /*01e2*/ 	.byte	0x04
	.zero		1


	//   ....[15]....
        /*01e4*/ 	.word	0x00000700
        /*01e8*/ 	.word	0x000000ff
        /*01ec*/ 	.word	0x00000108
        /*01f0*/ 	.short	0x0100
        /*01f2*/ 	.byte	0x04
	.zero		1


	//   ....[16]....
        /*01f4*/ 	.word	0x00000710
        /*01f8*/ 	.word	0x000000ff
        /*01fc*/ 	.word	0x00000040
        /*0200*/ 	.short	0x0100
        /*0202*/ 	.byte	0x04
	.zero		1


	//   ....[17]....
        /*0204*/ 	.word	0x00000720
        /*0208*/ 	.word	0x000000ff
        /*020c*/ 	.word	0x00000110
        /*0210*/ 	.short	0x0100
        /*0212*/ 	.byte	0x04
	.zero		1


	//   ....[18]....
        /*0214*/ 	.word	0x00000730
        /*0218*/ 	.word	0x000000ff
        /*021c*/ 	.word	0x00000048
        /*0220*/ 	.short	0x0100
        /*0222*/ 	.byte	0x04
	.zero		1


	//   ....[19]....
        /*0224*/ 	.word	0x00000740
        /*0228*/ 	.word	0x000000ff
        /*022c*/ 	.word	0x00000118
        /*0230*/ 	.short	0x0100
        /*0232*/ 	.byte	0x04
	.zero		1


	//   ....[20]....
        /*0234*/ 	.word	0x00000750
        /*0238*/ 	.word	0x000000ff
        /*023c*/ 	.word	0x00000050
        /*0240*/ 	.short	0x0100
        /*0242*/ 	.byte	0x04
	.zero		1


	//   ....[21]....
        /*0244*/ 	.word	0x00000760
        /*0248*/ 	.word	0x000000ff
        /*024c*/ 	.word	0x00000120
        /*0250*/ 	.short	0x0100
        /*0252*/ 	.byte	0x04
	.zero		1


	//   ....[22]....
        /*0254*/ 	.word	0x00000770
        /*0258*/ 	.word	0x000000ff
        /*025c*/ 	.word	0x00000058
        /*0260*/ 	.short	0x0100
        /*0262*/ 	.byte	0x04
	.zero		1


	//   ....[23]....
        /*0264*/ 	.word	0x00000780
        /*0268*/ 	.word	0x000000ff
        /*026c*/ 	.word	0x00000128
        /*0270*/ 	.short	0x0100
        /*0272*/ 	.byte	0x04
	.zero		1


	//   ....[24]....
        /*0274*/ 	.word	0x00000790
        /*0278*/ 	.word	0x000000ff
        /*027c*/ 	.word	0x00000060
        /*0280*/ 	.short	0x0100
        /*0282*/ 	.byte	0x04
	.zero		1


	//   ....[25]....
        /*0284*/ 	.word	0x000007a0
        /*0288*/ 	.word	0x000000ff
        /*028c*/ 	.word	0x00000130
        /*0290*/ 	.short	0x0100
        /*0292*/ 	.byte	0x04
	.zero		1


	//   ....[26]....
        /*0294*/ 	.word	0x000007b0
        /*0298*/ 	.word	0x000000ff
        /*029c*/ 	.word	0x00000068
        /*02a0*/ 	.short	0x0100
        /*02a2*/ 	.byte	0x04
	.zero		1


	//   ....[27]....
        /*02a4*/ 	.word	0x000007c0
        /*02a8*/ 	.word	0x000000ff
        /*02ac*/ 	.word	0x00000138
        /*02b0*/ 	.short	0x0100
        /*02b2*/ 	.byte	0x04
	.zero		1


	//   ....[28]....
        /*02b4*/ 	.word	0x000007d0
        /*02b8*/ 	.word	0x000000ff
        /*02bc*/ 	.word	0x00000070
        /*02c0*/ 	.short	0x0100
        /*02c2*/ 	.byte	0x04
	.zero		1


	//   ....[29]....
        /*02c4*/ 	.word	0x000007e0
        /*02c8*/ 	.word	0x000000ff
        /*02cc*/ 	.word	0x00000140
        /*02d0*/ 	.short	0x0100
        /*02d2*/ 	.byte	0x04
	.zero		1


	//   ....[30]....
        /*02d4*/ 	.word	0x000007f0
        /*02d8*/ 	.word	0x000000ff
        /*02dc*/ 	.word	0x00000078
        /*02e0*/ 	.short	0x0100
        /*02e2*/ 	.byte	0x04
	.zero		1


	//   ....[31]....
        /*02e4*/ 	.word	0x00000800
        /*02e8*/ 	.word	0x000000ff
        /*02ec*/ 	.word	0x00000148
        /*02f0*/ 	.short	0x0100
        /*02f2*/ 	.byte	0x04
	.zero		1


	//   ....[32]....
        /*02f4*/ 	.word	0x00000810
        /*02f8*/ 	.word	0x000000ff
        /*02fc*/ 	.word	0x00000080
        /*0300*/ 	.short	0x0100
        /*0302*/ 	.byte	0x04
	.zero		1


	//   ....[33]....
        /*0304*/ 	.word	0x00000820
        /*0308*/ 	.word	0x000000ff
        /*030c*/ 	.word	0x00000150
        /*0310*/ 	.short	0x0100
        /*0312*/ 	.byte	0x04
	.zero		1


	//   ....[34]....
        /*0314*/ 	.word	0x00000830
        /*0318*/ 	.word	0x000000ff
        /*031c*/ 	.word	0x00000088
        /*0320*/ 	.short	0x0100
        /*0322*/ 	.byte	0x04
	.zero		1


	//   ....[35]....
        /*0324*/ 	.word	0x00000840
        /*0328*/ 	.word	0x000000ff
        /*032c*/ 	.word	0x00000158
        /*0330*/ 	.short	0x0100
        /*0332*/ 	.byte	0x04
	.zero		1


	//   ....[36]....
        /*0334*/ 	.word	0x00000850
        /*0338*/ 	.word	0x000000ff
        /*033c*/ 	.word	0x00000090
        /*0340*/ 	.short	0x0100
        /*0342*/ 	.byte	0x04
	.zero		1


	//   ....[37]....
        /*0344*/ 	.word	0x00000860
        /*0348*/ 	.word	0x000000ff
        /*034c*/ 	.word	0x00000160
        /*0350*/ 	.short	0x0100
        /*0352*/ 	.byte	0x04
	.zero		1


	//   ....[38]....
        /*0354*/ 	.word	0x00000870
        /*0358*/ 	.word	0x000000ff
        /*035c*/ 	.word	0x00000098
        /*0360*/ 	.short	0x0100
        /*0362*/ 	.byte	0x04
	.zero		1


	//   ....[39]....
        /*0364*/ 	.word	0x00000880
        /*0368*/ 	.word	0x000000ff
        /*036c*/ 	.word	0x00000168
        /*0370*/ 	.short	0x0100
        /*0372*/ 	.byte	0x04
	.zero		1


	//   ....[40]....
        /*0374*/ 	.word	0x00000890
        /*0378*/ 	.word	0x000000ff
        /*037c*/ 	.word	0x000000a0
        /*0380*/ 	.short	0x0100
        /*0382*/ 	.byte	0x04
	.zero		1


	//   ....[41]....
        /*0384*/ 	.word	0x000008a0
        /*0388*/ 	.word	0x000000ff
        /*038c*/ 	.word	0x00000170
        /*0390*/ 	.short	0x0100
        /*0392*/ 	.byte	0x04
	.zero		1


	//   ....[42]....
        /*0394*/ 	.word	0x000008b0
        /*0398*/ 	.word	0x000000ff
        /*039c*/ 	.word	0x000000a8
        /*03a0*/ 	.short	0x0100
        /*03a2*/ 	.byte	0x04
	.zero		1


	//   ....[43]....
        /*03a4*/ 	.word	0x000008c0
        /*03a8*/ 	.word	0x000000ff
        /*03ac*/ 	.word	0x00000178
        /*03b0*/ 	.short	0x0100
        /*03b2*/ 	.byte	0x04
	.zero		1


	//   ....[44]....
        /*03b4*/ 	.word	0x000008d0
        /*03b8*/ 	.word	0x000000ff
        /*03bc*/ 	.word	0x000000b0
        /*03c0*/ 	.short	0x0100
        /*03c2*/ 	.byte	0x04
	.zero		1


	//   ....[45]....
        /*03c4*/ 	.word	0x000008e0
        /*03c8*/ 	.word	0x000000ff
        /*03cc*/ 	.word	0x00000180
        /*03d0*/ 	.short	0x0100
        /*03d2*/ 	.byte	0x04
	.zero		1


	//   ....[46]....
        /*03d4*/ 	.word	0x000008f0
        /*03d8*/ 	.word	0x000000ff
        /*03dc*/ 	.word	0x000000b8
        /*03e0*/ 	.short	0x0100
        /*03e2*/ 	.byte	0x04
	.zero		1


	//   ....[47]....
        /*03e4*/ 	.word	0x00000900
        /*03e8*/ 	.word	0x000000ff
        /*03ec*/ 	.word	0x00000188
        /*03f0*/ 	.short	0x0100
        /*03f2*/ 	.byte	0x04
	.zero		1


	//   ....[48]....
        /*03f4*/ 	.word	0x00000910
        /*03f8*/ 	.word	0x000000ff
        /*03fc*/ 	.word	0x000000c0
        /*0400*/ 	.short	0x0100
        /*0402*/ 	.byte	0x04
	.zero		1


	//   ....[49]....
        /*0404*/ 	.word	0x00000920
        /*0408*/ 	.word	0x000000ff
        /*040c*/ 	.word	0x00000190
        /*0410*/ 	.short	0x0100
        /*0412*/ 	.byte	0x04
	.zero		1


	//   ....[50]....
        /*0414*/ 	.word	0x00000930
        /*0418*/ 	.word	0x000000ff
        /*041c*/ 	.word	0x000000c8
        /*0420*/ 	.short	0x0100
        /*0422*/ 	.byte	0x04
	.zero		1


	//   ....[51]....
        /*0424*/ 	.word	0x00000940
        /*0428*/ 	.word	0x000000ff
        /*042c*/ 	.word	0x00000198
        /*0430*/ 	.short	0x0100
        /*0432*/ 	.byte	0x04
	.zero		1


	//   ....[52]....
        /*0434*/ 	.word	0x00000a80
        /*0438*/ 	.word	0x000000ff
        /*043c*/ 	.word	0x000001a0
        /*0440*/ 	.short	0x0100
        /*0442*/ 	.byte	0x04
	.zero		1


	//   ....[53]....
        /*0444*/ 	.word	0x00000a90
        /*0448*/ 	.word	0x000000ff
        /*044c*/ 	.word	0x000001b8
        /*0450*/ 	.short	0x0100
        /*0452*/ 	.byte	0x04
	.zero		1


	//   ....[54]....
        /*0454*/ 	.word	0x00000aa0
        /*0458*/ 	.word	0x000000ff
        /*045c*/ 	.word	0x000001a8
        /*0460*/ 	.short	0x0100
        /*0462*/ 	.byte	0x04
	.zero		1


	//   ....[55]....
        /*0464*/ 	.word	0x00000ab0
        /*0468*/ 	.word	0x000000ff
        /*046c*/ 	.word	0x000001c0
        /*0470*/ 	.short	0x0100
        /*0472*/ 	.byte	0x04
	.zero		1


	//   ....[56]....
        /*0474*/ 	.word	0x00000ac0
        /*0478*/ 	.word	0x000000ff
        /*047c*/ 	.word	0x000001b0
        /*0480*/ 	.short	0x0100
        /*0482*/ 	.byte	0x04
	.zero		1


	//   ....[57]....
        /*0484*/ 	.word	0x00000ad0
        /*0488*/ 	.word	0x000000ff
        /*048c*/ 	.word	0x000001c8
        /*0490*/ 	.short	0x0100
        /*0492*/ 	.byte	0x04
	.zero		1


	//   ....[58]....
        /*0494*/ 	.word	0x00000bc0
        /*0498*/ 	.word	0x000000ff
        /*049c*/ 	.word	0x000001d0
        /*04a0*/ 	.short	0x0100
        /*04a2*/ 	.byte	0x06
	.zero		1


	//   ....[59]....
        /*04a4*/ 	.word	0x00000bd0
        /*04a8*/ 	.word	0x000000ff
        /*04ac*/ 	.word	0x000001d8
        /*04b0*/ 	.short	0x0100
        /*04b2*/ 	.byte	0x06
	.zero		1


	//   ....[60]....
        /*04b4*/ 	.word	0x00000d10
        /*04b8*/ 	.word	0x000000ff
        /*04bc*/ 	.word	0x000001e0
        /*04c0*/ 	.short	0x0100
        /*04c2*/ 	.byte	0x06
	.zero		1


	//   ....[61]....
        /*04c4*/ 	.word	0x00000d20
        /*04c8*/ 	.word	0x000000ff
        /*04cc*/ 	.word	0x000001f0
        /*04d0*/ 	.short	0x0100
        /*04d2*/ 	.byte	0x06
	.zero		1


	//   ....[62]....
        /*04d4*/ 	.word	0x00000d30
        /*04d8*/ 	.word	0x000000ff
        /*04dc*/ 	.word	0x000001e8
        /*04e0*/ 	.short	0x0100
        /*04e2*/ 	.byte	0x06
	.zero		1


	//   ....[63]....
        /*04e4*/ 	.word	0x00000d40
        /*04e8*/ 	.word	0x000000ff
        /*04ec*/ 	.word	0x000001f8
        /*04f0*/ 	.short	0x0100
        /*04f2*/ 	.byte	0x06
	.zero		1


	//   ....[64]....
        /*04f4*/ 	.word	0x00000e70
        /*04f8*/ 	.word	0x000000ff
        /*04fc*/ 	.word	0x00000200
        /*0500*/ 	.short	0x0100
        /*0502*/ 	.byte	0x04
	.zero		1


	//   ....[65]....
        /*0504*/ 	.word	0x00000e80
        /*0508*/ 	.word	0x000000ff
        /*050c*/ 	.word	0x00000220
        /*0510*/ 	.short	0x0100
        /*0512*/ 	.byte	0x04
	.zero		1


	//   ....[66]....
        /*0514*/ 	.word	0x00000e90
        /*0518*/ 	.word	0x000000ff
        /*051c*/ 	.word	0x00000208
        /*0520*/ 	.short	0x0100
        /*0522*/ 	.byte	0x04
	.zero		1


	//   ....[67]....
        /*0524*/ 	.word	0x00000ea0
        /*0528*/ 	.word	0x000000ff
        /*052c*/ 	.word	0x00000228
        /*0530*/ 	.short	0x0100
        /*0532*/ 	.byte	0x04
	.zero		1


	//   ....[68]....
        /*0534*/ 	.word	0x00000eb0
        /*0538*/ 	.word	0x000000ff
        /*053c*/ 	.word	0x00000210
        /*0540*/ 	.short	0x0100
        /*0542*/ 	.byte	0x04
	.zero		1


	//   ....[69]....
        /*0544*/ 	.word	0x00000ec0
        /*0548*/ 	.word	0x000000ff
        /*054c*/ 	.word	0x00000230
        /*0550*/ 	.short	0x0100
        /*0552*/ 	.byte	0x04
	.zero		1


	//   ....[70]....
        /*0554*/ 	.word	0x00000ed0
        /*0558*/ 	.word	0x000000ff
        /*055c*/ 	.word	0x00000218
        /*0560*/ 	.short	0x0100
        /*0562*/ 	.byte	0x04
	.zero		1


	//   ....[71]....
        /*0564*/ 	.word	0x00000ee0
        /*0568*/ 	.word	0x000000ff
        /*056c*/ 	.word	0x00000238
        /*0570*/ 	.short	0x0100
        /*0572*/ 	.byte	0x04
	.zero		1


	//   ....[72]....
        /*0574*/ 	.word	0x00000fd0
        /*0578*/ 	.word	0x000000ff
        /*057c*/ 	.word	0x00000240
        /*0580*/ 	.short	0x0100
        /*0582*/ 	.byte	0x04
	.zero		1


	//   ....[73]....
        /*0584*/ 	.word	0x00000fe0
        /*0588*/ 	.word	0x000000ff
        /*058c*/ 	.word	0x00000250
        /*0590*/ 	.short	0x0100
        /*0592*/ 	.byte	0x04
	.zero		1


	//   ....[74]....
        /*0594*/ 	.word	0x00000ff0
        /*0598*/ 	.word	0x000000ff
        /*059c*/ 	.word	0x00000248
        /*05a0*/ 	.short	0x0100
        /*05a2*/ 	.byte	0x04
	.zero		1


	//   ....[75]....
        /*05a4*/ 	.word	0x00001000
        /*05a8*/ 	.word	0x000000ff
        /*05ac*/ 	.word	0x00000258
        /*05b0*/ 	.short	0x0100
        /*05b2*/ 	.byte	0x04
	.zero		1


	//   ....[76]....
        /*05b4*/ 	.word	0x00001bb0
        /*05b8*/ 	.word	0x00000000
        /*05bc*/ 	.word	0x00000250
        /*05c0*/ 	.short	0x010a
        /*05c2*/ 	.byte	0xff
	.zero		1


	//   ....[77]....
        /*05c4*/ 	.word	0x00001be0
        /*05c8*/ 	.word	0x00000000
        /*05cc*/ 	.word	0x00000240
        /*05d0*/ 	.short	0x0101
        /*05d2*/ 	.byte	0xff
	.zero		1


	//   ....[78]....
        /*05d4*/ 	.word	0x00001cb0
        /*05d8*/ 	.word	0x000000ff
        /*05dc*/ 	.word	0x000000d0
        /*05e0*/ 	.short	0x010a
        /*05e2*/ 	.byte	0x04
	.zero		1


	//   ....[79]....
        /*05e4*/ 	.word	0x00001d30
        /*05e8*/ 	.word	0x000000ff
        /*05ec*/ 	.word	0x000000d0
        /*05f0*/ 	.short	0x010a
        /*05f2*/ 	.byte	0x21
	.zero		1


	//   ....[80]....
        /*05f4*/ 	.word	0x00001ec0
        /*05f8*/ 	.word	0x000000ff
        /*05fc*/ 	.word	0x000000d0
        /*0600*/ 	.short	0x010a
        /*0602*/ 	.byte	0x08
	.zero		1


	//   ....[81]....
        /*0604*/ 	.word	0x00001ff0
        /*0608*/ 	.word	0x000000ff
        /*060c*/ 	.word	0x000001d8
        /*0610*/ 	.short	0x0101
        /*0612*/ 	.byte	0x06
	.zero		1


	//   ....[82]....
        /*0614*/ 	.word	0x00002010
        /*0618*/ 	.word	0x000000ff
        /*061c*/ 	.word	0x000000d0
        /*0620*/ 	.short	0x010a
        /*0622*/ 	.byte	0x04
	.zero		1


	//   ....[83]....
        /*0624*/ 	.word	0x00002090
        /*0628*/ 	.word	0x000000ff
        /*062c*/ 	.word	0x000000d0
        /*0630*/ 	.short	0x010a
        /*0632*/ 	.byte	0x11
	.zero		1


	//   ....[84]....
        /*0634*/ 	.word	0x00002240
        /*0638*/ 	.word	0x000000ff
        /*063c*/ 	.word	0x000000d0
        /*0640*/ 	.short	0x010a
        /*0642*/ 	.byte	0x07
	.zero		1


	//   ....[85]....
        /*0644*/ 	.word	0x00002380
        /*0648*/ 	.word	0x00000003
        /*064c*/ 	.word	0x000001e0
        /*0650*/ 	.short	0x010a
        /*0652*/ 	.byte	0xff
	.zero		1


	//   ....[86]....
        /*0654*/ 	.word	0x000024d0
        /*0658*/ 	.word	0x00000000
        /*065c*/ 	.word	0x00000000
        /*0660*/ 	.short	0x0101
        /*0662*/ 	.byte	0xff
	.zero		1


	//   ....[87]....
        /*0664*/ 	.word	0x00002a90
        /*0668*/ 	.word	0x000000ff
        /*066c*/ 	.word	0x00000000
        /*0670*/ 	.short	0x010a
        /*0672*/ 	.byte	0x04
	.zero		1


	//   ....[88]....
        /*0674*/ 	.word	0x00002b20
        /*0678*/ 	.word	0x000000ff
        /*067c*/ 	.word	0x00000000
        /*0680*/ 	.short	0x010a
        /*0682*/ 	.byte	0x05
	.zero		1


	//   ....[89]....
        /*0684*/ 	.word	0x00002bb0
        /*0688*/ 	.word	0x000000ff
        /*068c*/ 	.word	0x00000000
        /*0690*/ 	.short	0x010a
        /*0692*/ 	.byte	0x05
	.zero		1


	//   ....[90]....
        /*0694*/ 	.word	0x00002c40
        /*0698*/ 	.word	0x000000ff
        /*069c*/ 	.word	0x00000000
        /*06a0*/ 	.short	0x010a
        /*06a2*/ 	.byte	0x05
	.zero		1


	//   ....[91]....
        /*06a4*/ 	.word	0x00002cd0
        /*06a8*/ 	.word	0x000000ff
        /*06ac*/ 	.word	0x00000000
        /*06b0*/ 	.short	0x010a
        /*06b2*/ 	.byte	0x05
	.zero		1


	//   ....[92]....
        /*06b4*/ 	.word	0x00002d60
        /*06b8*/ 	.word	0x000000ff
        /*06bc*/ 	.word	0x00000000
        /*06c0*/ 	.short	0x010a
        /*06c2*/ 	.byte	0x05
	.zero		1


	//   ....[93]....
        /*06c4*/ 	.word	0x00002df0
        /*06c8*/ 	.word	0x000000ff
        /*06cc*/ 	.word	0x00000000
        /*06d0*/ 	.short	0x010a
        /*06d2*/ 	.byte	0x05
	.zero		1


	//   ....[94]....
        /*06d4*/ 	.word	0x00002e80
        /*06d8*/ 	.word	0x000000ff
        /*06dc*/ 	.word	0x00000000
        /*06e0*/ 	.short	0x010a
        /*06e2*/ 	.byte	0x05
	.zero		1


	//   ....[95]....
        /*06e4*/ 	.word	0x00002f10
        /*06e8*/ 	.word	0x000000ff
        /*06ec*/ 	.word	0x00000000
        /*06f0*/ 	.short	0x010a
        /*06f2*/ 	.byte	0x05
	.zero		1


	//   ....[96]....
        /*06f4*/ 	.word	0x00002fa0
        /*06f8*/ 	.word	0x000000ff
        /*06fc*/ 	.word	0x00000000
        /*0700*/ 	.short	0x010a
        /*0702*/ 	.byte	0x05
	.zero		1


	//   ....[97]....
        /*0704*/ 	.word	0x00003030
        /*0708*/ 	.word	0x000000ff
        /*070c*/ 	.word	0x00000000
        /*0710*/ 	.short	0x010a
        /*0712*/ 	.byte	0x05
	.zero		1


	//   ....[98]....
        /*0714*/ 	.word	0x000030c0
        /*0718*/ 	.word	0x000000ff
        /*071c*/ 	.word	0x00000000
        /*0720*/ 	.short	0x010a
        /*0722*/ 	.byte	0x05
	.zero		1


	//   ....[99]....
        /*0724*/ 	.word	0x00003150
        /*0728*/ 	.word	0x000000ff
        /*072c*/ 	.word	0x00000000
        /*0730*/ 	.short	0x010a
        /*0732*/ 	.byte	0x05
	.zero		1


	//   ....[100]....
        /*0734*/ 	.word	0x000031e0
        /*0738*/ 	.word	0x000000ff
        /*073c*/ 	.word	0x00000000
        /*0740*/ 	.short	0x010a
        /*0742*/ 	.byte	0x05
	.zero		1


	//   ....[101]....
        /*0744*/ 	.word	0x00003270
        /*0748*/ 	.word	0x000000ff
        /*074c*/ 	.word	0x00000000
        /*0750*/ 	.short	0x010a
        /*0752*/ 	.byte	0x05
	.zero		1


	//   ....[102]....
        /*0754*/ 	.word	0x00003300
        /*0758*/ 	.word	0x000000ff
        /*075c*/ 	.word	0x00000000
        /*0760*/ 	.short	0x010a
        /*0762*/ 	.byte	0x05
	.zero		1


	//   ....[103]....
        /*0764*/ 	.word	0x00003390
        /*0768*/ 	.word	0x000000ff
        /*076c*/ 	.word	0x00000000
        /*0770*/ 	.short	0x010a
        /*0772*/ 	.byte	0x05
	.zero		1


	//   ....[104]....
        /*0774*/ 	.word	0x00003420
        /*0778*/ 	.word	0x000000ff
        /*077c*/ 	.word	0x00000000
        /*0780*/ 	.short	0x010a
        /*0782*/ 	.byte	0x05
	.zero		1


	//   ....[105]....
        /*0784*/ 	.word	0x000034b0
        /*0788*/ 	.word	0x000000ff
        /*078c*/ 	.word	0x00000000
        /*0790*/ 	.short	0x010a
        /*0792*/ 	.byte	0x05
	.zero		1


	//   ....[106]....
        /*0794*/ 	.word	0x00003540
        /*0798*/ 	.word	0x000000ff
        /*079c*/ 	.word	0x00000000
        /*07a0*/ 	.short	0x010a
        /*07a2*/ 	.byte	0x05
	.zero		1


	//   ....[107]....
        /*07a4*/ 	.word	0x000035d0
        /*07a8*/ 	.word	0x000000ff
        /*07ac*/ 	.word	0x00000000
        /*07b0*/ 	.short	0x010a
        /*07b2*/ 	.byte	0x05
	.zero		1


	//   ....[108]....
        /*07b4*/ 	.word	0x00003660
        /*07b8*/ 	.word	0x000000ff
        /*07bc*/ 	.word	0x00000000
        /*07c0*/ 	.short	0x010a
        /*07c2*/ 	.byte	0x05
	.zero		1


	//   ....[109]....
        /*07c4*/ 	.word	0x000036f0
        /*07c8*/ 	.word	0x000000ff
        /*07cc*/ 	.word	0x00000000
        /*07d0*/ 	.short	0x010a
        /*07d2*/ 	.byte	0x05
	.zero		1


	//   ....[110]....
        /*07d4*/ 	.word	0x00003780
        /*07d8*/ 	.word	0x000000ff
        /*07dc*/ 	.word	0x00000000
        /*07e0*/ 	.short	0x010a
        /*07e2*/ 	.byte	0x05
	.zero		1


	//   ....[111]....
        /*07e4*/ 	.word	0x00003810
        /*07e8*/ 	.word	0x000000ff
        /*07ec*/ 	.word	0x00000000
        /*07f0*/ 	.short	0x010a
        /*07f2*/ 	.byte	0x05
	.zero		1


	//   ....[112]....
        /*07f4*/ 	.word	0x000038b0
        /*07f8*/ 	.word	0x00000000
        /*07fc*/ 	.word	0x00000000
        /*0800*/ 	.short	0x010a
        /*0802*/ 	.byte	0xff
	.zero		1


	//   ....[113]....
        /*0804*/ 	.word	0x000039d0
        /*0808*/ 	.word	0x00000002
        /*080c*/ 	.word	0x00000240
        /*0810*/ 	.short	0x010a
        /*0812*/ 	.byte	0xff
	.zero		1


	//   ....[114]....
        /*0814*/ 	.word	0x00003a40
        /*0818*/ 	.word	0x00000002
        /*081c*/ 	.word	0x00000000
        /*0820*/ 	.short	0x0101
        /*0822*/ 	.byte	0xff
	.zero		1


	//   ....[115]....
        /*0824*/ 	.word	0x00003a60
        /*0828*/ 	.word	0x000000ff
        /*082c*/ 	.word	0x000001f0
        /*0830*/ 	.short	0x010a
        /*0832*/ 	.byte	0x04
	.zero		1


	//   ....[116]....
        /*0834*/ 	.word	0x00003b80
        /*0838*/ 	.word	0x00000002
        /*083c*/ 	.word	0x000001e0
        /*0840*/ 	.short	0x010a
        /*0842*/ 	.byte	0xff
	.zero		1


	//   ....[117]....
        /*0844*/ 	.word	0x00003c80
        /*0848*/ 	.word	0x00000002
        /*084c*/ 	.word	0x00000000
        /*0850*/ 	.short	0x0101
        /*0852*/ 	.byte	0xff
	.zero		1


	//   ....[118]....
        /*0854*/ 	.word	0x00003d10
        /*0858*/ 	.word	0x000000ff
        /*085c*/ 	.word	0x000001f0
        /*0860*/ 	.short	0x0106
        /*0862*/ 	.byte	0x04
	.zero		1


	//   ....[119]....
        /*0864*/ 	.word	0x00003d30
        /*0868*/ 	.word	0x000000ff
        /*086c*/ 	.word	0x000001f0
        /*0870*/ 	.short	0x010a
        /*0872*/ 	.byte	0x04
	.zero		1


	//   ....[120]....
        /*0874*/ 	.word	0x00003dc0
        /*0878*/ 	.word	0x000000ff
        /*087c*/ 	.word	0x000001f0
        /*0880*/ 	.short	0x0106
        /*0882*/ 	.byte	0x07
	.zero		1


	//   ....[121]....
        /*0884*/ 	.word	0x00003e00
        /*0888*/ 	.word	0x00000000
        /*088c*/ 	.word	0x000001f0
        /*0890*/ 	.short	0x010a
        /*0892*/ 	.byte	0xff
	.zero		1


	//   ....[122]....
        /*0894*/ 	.word	0x00004310
        /*0898*/ 	.word	0x00000000
        /*089c*/ 	.word	0x000001e0
        /*08a0*/ 	.short	0x010a
        /*08a2*/ 	.byte	0xff
	.zero		1


	//   ....[123]....
        /*08a4*/ 	.word	0x00004410
        /*08a8*/ 	.word	0x00000003
        /*08ac*/ 	.word	0x00000000
        /*08b0*/ 	.short	0x0101
        /*08b2*/ 	.byte	0xff
	.zero		1


	//   ....[124]....
        /*08b4*/ 	.word	0x00004420
        /*08b8*/ 	.word	0x000000ff
        /*08bc*/ 	.word	0x00000000
        /*08c0*/ 	.short	0x010a
        /*08c2*/ 	.byte	0x04
	.zero		1


	//   ....[125]....
        /*08c4*/ 	.word	0x000044a0
        /*08c8*/ 	.word	0x000000ff
        /*08cc*/ 	.word	0x00000220
        /*08d0*/ 	.short	0x010a
        /*08d2*/ 	.byte	0x17
	.zero		1


	//   ....[126]....
        /*08d4*/ 	.word	0x00004580
        /*08d8*/ 	.word	0x000000ff
        /*08dc*/ 	.word	0x00000000
        /*08e0*/ 	.short	0x010a
        /*08e2*/ 	.byte	0x05
	.zero		1


	//   ....[127]....
        /*08e4*/ 	.word	0x000046c0
        /*08e8*/ 	.word	0x000000ff
        /*08ec*/ 	.word	0x00000000
        /*08f0*/ 	.short	0x010a
        /*08f2*/ 	.byte	0x04
	.zero		1


	//   ....[128]....
        /*08f4*/ 	.word	0x000048b0
        /*08f8*/ 	.word	0x000000ff
        /*08fc*/ 	.word	0x00000000
        /*0900*/ 	.short	0x010a
        /*0902*/ 	.byte	0x04
	.zero		1


	//   ....[129]....
        /*0904*/ 	.word	0x00004940
        /*0908*/ 	.word	0x000000ff
        /*090c*/ 	.word	0x00000000
        /*0910*/ 	.short	0x010a
        /*0912*/ 	.byte	0x05
	.zero		1


	//   ....[130]....
        /*0914*/ 	.word	0x000049d0
        /*0918*/ 	.word	0x000000ff
        /*091c*/ 	.word	0x00000000
        /*0920*/ 	.short	0x010a
        /*0922*/ 	.byte	0x05
	.zero		1


	//   ....[131]....
        /*0924*/ 	.word	0x00004a60
        /*0928*/ 	.word	0x000000ff
        /*092c*/ 	.word	0x00000000
        /*0930*/ 	.short	0x010a
        /*0932*/ 	.byte	0x04
	.zero		1


	//   ....[132]....
        /*0934*/ 	.word	0x00004f40
        /*0938*/ 	.word	0x00000008
        /*093c*/ 	.word	0x000001e0
        /*0940*/ 	.short	0x010a
        /*0942*/ 	.byte	0xff
	.zero		1


	//   ....[133]....
        /*0944*/ 	.word	0x000050b0
        /*0948*/ 	.word	0x00000000
        /*094c*/ 	.word	0x00000000
        /*0950*/ 	.short	0x0101
        /*0952*/ 	.byte	0xff
	.zero		1


	//   ....[134]....
        /*0954*/ 	.word	0x00005580
        /*0958*/ 	.word	0x000000ff
        /*095c*/ 	.word	0x000001d8
        /*0960*/ 	.short	0x010a
        /*0962*/ 	.byte	0x18
	.zero		1


	//   ....[135]....
        /*0964*/ 	.word	0x00005750
        /*0968*/ 	.word	0x000000ff
        /*096c*/ 	.word	0x000001b8
        /*0970*/ 	.short	0x010a
        /*0972*/ 	.byte	0x04
	.zero		1


	//   ....[136]....
        /*0974*/ 	.word	0x00005930
        /*0978*/ 	.word	0x000000ff
        /*097c*/ 	.word	0x000001a0
        /*0980*/ 	.short	0x010b
        /*0982*/ 	.byte	0x04
	.zero		1


	//   ....[137]....
        /*0984*/ 	.word	0x00005940
        /*0988*/ 	.word	0x000000ff
        /*098c*/ 	.word	0x00000000
        /*0990*/ 	.short	0x0101
        /*0992*/ 	.byte	0x07
	.zero		1


	//   ....[138]....
        /*0994*/ 	.word	0x00005950
        /*0998*/ 	.word	0x000000ff
        /*099c*/ 	.word	0x000001b8
        /*09a0*/ 	.short	0x010a
        /*09a2*/ 	.byte	0x05
	.zero		1


	//   ....[139]....
        /*09a4*/ 	.word	0x00005ba0
        /*09a8*/ 	.word	0x000000ff
        /*09ac*/ 	.word	0x000001a0
        /*09b0*/ 	.short	0x010b
        /*09b2*/ 	.byte	0x05
	.zero		1


	//   ....[140]....
        /*09b4*/ 	.word	0x00005bb0
        /*09b8*/ 	.word	0x000000ff
        /*09bc*/ 	.word	0x00000000
        /*09c0*/ 	.short	0x0101
        /*09c2*/ 	.byte	0x04
	.zero		1


	//   ....[141]....
        /*09c4*/ 	.word	0x00005c00
        /*09c8*/ 	.word	0x000000ff
        /*09cc*/ 	.word	0x00000000
        /*09d0*/ 	.short	0x010a
        /*09d2*/ 	.byte	0x04
	.zero		1


	//   ....[142]....
        /*09d4*/ 	.word	0x00005c90
        /*09d8*/ 	.word	0x000000ff
        /*09dc*/ 	.word	0x00000000
        /*09e0*/ 	.short	0x010a
        /*09e2*/ 	.byte	0x05
	.zero		1


	//   ....[143]....
        /*09e4*/ 	.word	0x00005d30
        /*09e8*/ 	.word	0x00000000
        /*09ec*/ 	.word	0x00000000
        /*09f0*/ 	.short	0x010a
        /*09f2*/ 	.byte	0xff
	.zero		1


	//   ....[144]....
        /*09f4*/ 	.word	0x00006090
        /*09f8*/ 	.word	0x00000000
        /*09fc*/ 	.word	0x000001e0
        /*0a00*/ 	.short	0x010a
        /*0a02*/ 	.byte	0xff
	.zero		1


	//   ....[145]....
        /*0a04*/ 	.word	0x00006160
        /*0a08*/ 	.word	0x00000000
        /*0a0c*/ 	.word	0x00000000
        /*0a10*/ 	.short	0x0101
        /*0a12*/ 	.byte	0xff
	.zero		1


	//   ....[146]....
        /*0a14*/ 	.word	0x00006d70
        /*0a18*/ 	.word	0x00000002
        /*0a1c*/ 	.word	0x000001a0
        /*0a20*/ 	.short	0x010a
        /*0a22*/ 	.byte	0xff
	.zero		1


	//   ....[147]....
        /*0a24*/ 	.word	0x00006db0
        /*0a28*/ 	.word	0x0000001b
        /*0a2c*/ 	.word	0x00000200
        /*0a30*/ 	.short	0x010a
        /*0a32*/ 	.byte	0xff
	.zero		1


	//   ....[148]....
        /*0a34*/ 	.word	0x00006ea0
        /*0a38*/ 	.word	0x00000002
        /*0a3c*/ 	.word	0x000001a0
        /*0a40*/ 	.short	0x010a
        /*0a42*/ 	.byte	0xff
	.zero		1


	//   ....[149]....
        /*0a44*/ 	.word	0x00007030
        /*0a48*/ 	.word	0x0000001b
        /*0a4c*/ 	.word	0x00000200
        /*0a50*/ 	.short	0x010a
        /*0a52*/ 	.byte	0xff
	.zero		1


	//   ....[150]....
        /*0a54*/ 	.word	0x00007800
        /*0a58*/ 	.word	0x00000000
        /*0a5c*/ 	.word	0x00000000
        /*0a60*/ 	.short	0x0101
        /*0a62*/ 	.byte	0xff
	.zero		1


	//   ....[151]....
        /*0a64*/ 	.word	0x00007810
        /*0a68*/ 	.word	0x00000002
        /*0a6c*/ 	.word	0x000001a0
        /*0a70*/ 	.short	0x010a
        /*0a72*/ 	.byte	0xff
	.zero		1


	//   ....[152]....
        /*0a74*/ 	.word	0x000078d0
        /*0a78*/ 	.word	0x00000002
        /*0a7c*/ 	.word	0x000001a0
        /*0a80*/ 	.short	0x010a
        /*0a82*/ 	.byte	0xff
	.zero		1


	//   ....[153]....
        /*0a84*/ 	.word	0x00007c70
        /*0a88*/ 	.word	0x000000ff
        /*0a8c*/ 	.word	0x00000000
        /*0a90*/ 	.short	0x0101
        /*0a92*/ 	.byte	0x04
	.zero		1


	//   ....[154]....
        /*0a94*/ 	.word	0x000081d0
        /*0a98*/ 	.word	0x00000000
        /*0a9c*/ 	.word	0x00000000
        /*0aa0*/ 	.short	0x0101
        /*0aa2*/ 	.byte	0xff
	.zero		1


	//   ....[155]....
        /*0aa4*/ 	.word	0x00008480
        /*0aa8*/ 	.word	0x000000ff
        /*0aac*/ 	.word	0x00000000
        /*0ab0*/ 	.short	0x0101
        /*0ab2*/ 	.byte	0x04
	.zero		1


	//   ....[156]....
        /*0ab4*/ 	.word	0x000084a0
        /*0ab8*/ 	.word	0x00000000
        /*0abc*/ 	.word	0x00000250
        /*0ac0*/ 	.short	0x010a
        /*0ac2*/ 	.byte	0xff
	.zero		1


	//   ....[157]....
        /*0ac4*/ 	.word	0x00008500
        /*0ac8*/ 	.word	0x00000000
        /*0acc*/ 	.word	0x000000d0
        /*0ad0*/ 	.short	0x010a
        /*0ad2*/ 	.byte	0xff
	.zero		1


	//   ....[158]....
        /*0ad4*/ 	.word	0x00008560
        /*0ad8*/ 	.word	0x00000000
        /*0adc*/ 	.word	0x000000d0
        /*0ae0*/ 	.short	0x010a
        /*0ae2*/ 	.byte	0xff
	.zero		1


	//   ....[159]....
        /*0ae4*/ 	.word	0x000085b0
        /*0ae8*/ 	.word	0x00000003
        /*0aec*/ 	.word	0x000001e0
        /*0af0*/ 	.short	0x010a
        /*0af2*/ 	.byte	0xff
	.zero		1


	//   ....[160]....
        /*0af4*/ 	.word	0x00008610
        /*0af8*/ 	.word	0x00000000
        /*0afc*/ 	.word	0x00000000
        /*0b00*/ 	.short	0x010a
        /*0b02*/ 	.byte	0xff
	.zero		1


	//   ....[161]....
        /*0b04*/ 	.word	0x00008670
        /*0b08*/ 	.word	0x00000000
        /*0b0c*/ 	.word	0x00000000
        /*0b10*/ 	.short	0x010a
        /*0b12*/ 	.byte	0xff
	.zero		1


	//   ....[162]....
        /*0b14*/ 	.word	0x000086d0
        /*0b18*/ 	.word	0x00000000
        /*0b1c*/ 	.word	0x00000000
        /*0b20*/ 	.short	0x010a
        /*0b22*/ 	.byte	0xff
	.zero		1


	//   ....[163]....
        /*0b24*/ 	.word	0x00008730
        /*0b28*/ 	.word	0x00000000
        /*0b2c*/ 	.word	0x00000000
        /*0b30*/ 	.short	0x010a
        /*0b32*/ 	.byte	0xff
	.zero		1


	//   ....[164]....
        /*0b34*/ 	.word	0x00008790
        /*0b38*/ 	.word	0x00000000
        /*0b3c*/ 	.word	0x00000000
        /*0b40*/ 	.short	0x010a
        /*0b42*/ 	.byte	0xff
	.zero		1


	//   ....[165]....
        /*0b44*/ 	.word	0x000087f0
        /*0b48*/ 	.word	0x00000000
        /*0b4c*/ 	.word	0x00000000
        /*0b50*/ 	.short	0x010a
        /*0b52*/ 	.byte	0xff
	.zero		1


	//   ....[166]....
        /*0b54*/ 	.word	0x00008850
        /*0b58*/ 	.word	0x00000000
        /*0b5c*/ 	.word	0x00000000
        /*0b60*/ 	.short	0x010a
        /*0b62*/ 	.byte	0xff
	.zero		1


	//   ....[167]....
        /*0b64*/ 	.word	0x000088b0
        /*0b68*/ 	.word	0x00000000
        /*0b6c*/ 	.word	0x00000000
        /*0b70*/ 	.short	0x010a
        /*0b72*/ 	.byte	0xff
	.zero		1


	//   ....[168]....
        /*0b74*/ 	.word	0x00008910
        /*0b78*/ 	.word	0x00000000
        /*0b7c*/ 	.word	0x00000000
        /*0b80*/ 	.short	0x010a
        /*0b82*/ 	.byte	0xff
	.zero		1


	//   ....[169]....
        /*0b84*/ 	.word	0x00008970
        /*0b88*/ 	.word	0x00000000
        /*0b8c*/ 	.word	0x00000000
        /*0b90*/ 	.short	0x010a
        /*0b92*/ 	.byte	0xff
	.zero		1


	//   ....[170]....
        /*0b94*/ 	.word	0x000089d0
        /*0b98*/ 	.word	0x00000000
        /*0b9c*/ 	.word	0x00000000
        /*0ba0*/ 	.short	0x010a
        /*0ba2*/ 	.byte	0xff
	.zero		1


	//   ....[171]....
        /*0ba4*/ 	.word	0x00008a30
        /*0ba8*/ 	.word	0x00000000
        /*0bac*/ 	.word	0x00000000
        /*0bb0*/ 	.short	0x010a
        /*0bb2*/ 	.byte	0xff
	.zero		1


	//   ....[172]....
        /*0bb4*/ 	.word	0x00008a90
        /*0bb8*/ 	.word	0x00000000
        /*0bbc*/ 	.word	0x00000000
        /*0bc0*/ 	.short	0x010a
        /*0bc2*/ 	.byte	0xff
	.zero		1


	//   ....[173]....
        /*0bc4*/ 	.word	0x00008af0
        /*0bc8*/ 	.word	0x00000000
        /*0bcc*/ 	.word	0x00000000
        /*0bd0*/ 	.short	0x010a
        /*0bd2*/ 	.byte	0xff
	.zero		1


	//   ....[174]....
        /*0bd4*/ 	.word	0x00008b50
        /*0bd8*/ 	.word	0x00000000
        /*0bdc*/ 	.word	0x00000000
        /*0be0*/ 	.short	0x010a
        /*0be2*/ 	.byte	0xff
	.zero		1


	//   ....[175]....
        /*0be4*/ 	.word	0x00008bb0
        /*0be8*/ 	.word	0x00000000
        /*0bec*/ 	.word	0x00000000
        /*0bf0*/ 	.short	0x010a
        /*0bf2*/ 	.byte	0xff
	.zero		1


	//   ....[176]....
        /*0bf4*/ 	.word	0x00008c10
        /*0bf8*/ 	.word	0x00000000
        /*0bfc*/ 	.word	0x00000000
        /*0c00*/ 	.short	0x010a
        /*0c02*/ 	.byte	0xff
	.zero		1


	//   ....[177]....
        /*0c04*/ 	.word	0x00008c70
        /*0c08*/ 	.word	0x00000000
        /*0c0c*/ 	.word	0x00000000
        /*0c10*/ 	.short	0x010a
        /*0c12*/ 	.byte	0xff
	.zero		1


	//   ....[178]....
        /*0c14*/ 	.word	0x00008cd0
        /*0c18*/ 	.word	0x00000000
        /*0c1c*/ 	.word	0x00000000
        /*0c20*/ 	.short	0x010a
        /*0c22*/ 	.byte	0xff
	.zero		1


	//   ....[179]....
        /*0c24*/ 	.word	0x00008d30
        /*0c28*/ 	.word	0x00000000
        /*0c2c*/ 	.word	0x00000000
        /*0c30*/ 	.short	0x010a
        /*0c32*/ 	.byte	0xff
	.zero		1


	//   ....[180]....
        /*0c34*/ 	.word	0x00008d90
        /*0c38*/ 	.word	0x00000000
        /*0c3c*/ 	.word	0x00000000
        /*0c40*/ 	.short	0x010a
        /*0c42*/ 	.byte	0xff
	.zero		1


	//   ....[181]....
        /*0c44*/ 	.word	0x00008df0
        /*0c48*/ 	.word	0x00000000
        /*0c4c*/ 	.word	0x00000000
        /*0c50*/ 	.short	0x010a
        /*0c52*/ 	.byte	0xff
	.zero		1


	//   ....[182]....
        /*0c54*/ 	.word	0x00008e50
        /*0c58*/ 	.word	0x00000000
        /*0c5c*/ 	.word	0x00000000
        /*0c60*/ 	.short	0x010a
        /*0c62*/ 	.byte	0xff
	.zero		1


	//   ....[183]....
        /*0c64*/ 	.word	0x00008eb0
        /*0c68*/ 	.word	0x00000000
        /*0c6c*/ 	.word	0x00000000
        /*0c70*/ 	.short	0x010a
        /*0c72*/ 	.byte	0xff
	.zero		1


	//   ....[184]....
        /*0c74*/ 	.word	0x00008f10
        /*0c78*/ 	.word	0x00000000
        /*0c7c*/ 	.word	0x00000000
        /*0c80*/ 	.short	0x010a
        /*0c82*/ 	.byte	0xff
	.zero		1


	//   ....[185]....
        /*0c84*/ 	.word	0x00008f60
        /*0c88*/ 	.word	0x00000002
        /*0c8c*/ 	.word	0x00000240
        /*0c90*/ 	.short	0x010a
        /*0c92*/ 	.byte	0xff
	.zero		1


	//   ....[186]....
        /*0c94*/ 	.word	0x00008fc0
        /*0c98*/ 	.word	0x00000002
        /*0c9c*/ 	.word	0x000001f0
        /*0ca0*/ 	.short	0x010a
        /*0ca2*/ 	.byte	0xff
	.zero		1


	//   ....[187]....
        /*0ca4*/ 	.word	0x00009010
        /*0ca8*/ 	.word	0x00000002
        /*0cac*/ 	.word	0x000001e0
        /*0cb0*/ 	.short	0x010a
        /*0cb2*/ 	.byte	0xff
	.zero		1


	//   ....[188]....
        /*0cb4*/ 	.word	0x00009070
        /*0cb8*/ 	.word	0x00000000
        /*0cbc*/ 	.word	0x000001f0
        /*0cc0*/ 	.short	0x010a
        /*0cc2*/ 	.byte	0xff
	.zero		1


	//   ....[189]....
        /*0cc4*/ 	.word	0x000090c0
        /*0cc8*/ 	.word	0x00000000
        /*0ccc*/ 	.word	0x000001e0
        /*0cd0*/ 	.short	0x010a
        /*0cd2*/ 	.byte	0xff
	.zero		1


	//   ....[190]....
        /*0cd4*/ 	.word	0x00009120
        /*0cd8*/ 	.word	0x00000002
        /*0cdc*/ 	.word	0x00000220
        /*0ce0*/ 	.short	0x010a
        /*0ce2*/ 	.byte	0xff
	.zero		1


	//   ....[191]....
        /*0ce4*/ 	.word	0x00009180
        /*0ce8*/ 	.word	0x00000000
        /*0cec*/ 	.word	0x00000000
        /*0cf0*/ 	.short	0x010a
        /*0cf2*/ 	.byte	0xff
	.zero		1


	//   ....[192]....
        /*0cf4*/ 	.word	0x000091e0
        /*0cf8*/ 	.word	0x00000000
        /*0cfc*/ 	.word	0x00000000
        /*0d00*/ 	.short	0x010a
        /*0d02*/ 	.byte	0xff
	.zero		1


	//   ....[193]....
        /*0d04*/ 	.word	0x00009240
        /*0d08*/ 	.word	0x00000000
        /*0d0c*/ 	.word	0x00000000
        /*0d10*/ 	.short	0x010a
        /*0d12*/ 	.byte	0xff
	.zero		1


	//   ....[194]....
        /*0d14*/ 	.word	0x000092a0
        /*0d18*/ 	.word	0x00000000
        /*0d1c*/ 	.word	0x00000000
        /*0d20*/ 	.short	0x010a
        /*0d22*/ 	.byte	0xff
	.zero		1


	//   ....[195]....
        /*0d24*/ 	.word	0x00009300
        /*0d28*/ 	.word	0x00000000
        /*0d2c*/ 	.word	0x00000000
        /*0d30*/ 	.short	0x010a
        /*0d32*/ 	.byte	0xff
	.zero		1


	//   ....[196]....
        /*0d34*/ 	.word	0x00009350
        /*0d38*/ 	.word	0x00000008
        /*0d3c*/ 	.word	0x000001e0
        /*0d40*/ 	.short	0x010a
        /*0d42*/ 	.byte	0xff
	.zero		1


	//   ....[197]....
        /*0d44*/ 	.word	0x000093b0
        /*0d48*/ 	.word	0x00000000
        /*0d4c*/ 	.word	0x000001d8
        /*0d50*/ 	.short	0x010a
        /*0d52*/ 	.byte	0xff
	.zero		1


	//   ....[198]....
        /*0d54*/ 	.word	0x00009410
        /*0d58*/ 	.word	0x00000000
        /*0d5c*/ 	.word	0x000001b8
        /*0d60*/ 	.short	0x010a
        /*0d62*/ 	.byte	0xff
	.zero		1


	//   ....[199]....
        /*0d64*/ 	.word	0x00009470
        /*0d68*/ 	.word	0x00000002
        /*0d6c*/ 	.word	0x000001b8
        /*0d70*/ 	.short	0x010a
        /*0d72*/ 	.byte	0xff
	.zero		1


	//   ....[200]....
        /*0d74*/ 	.word	0x000094d0
        /*0d78*/ 	.word	0x00000000
        /*0d7c*/ 	.word	0x00000000
        /*0d80*/ 	.short	0x010a
        /*0d82*/ 	.byte	0xff
	.zero		1


	//   ....[201]....
        /*0d84*/ 	.word	0x00009530
        /*0d88*/ 	.word	0x00000000
        /*0d8c*/ 	.word	0x00000000
        /*0d90*/ 	.short	0x010a
        /*0d92*/ 	.byte	0xff
	.zero		1


	//   ....[202]....
        /*0d94*/ 	.word	0x00009580
        /*0d98*/ 	.word	0x00000000
        /*0d9c*/ 	.word	0x000001e0
        /*0da0*/ 	.short	0x010a
        /*0da2*/ 	.byte	0xff
	.zero		1


	//   ....[203]....
        /*0da4*/ 	.word	0x000095d0
        /*0da8*/ 	.word	0x00000002
        /*0dac*/ 	.word	0x000001a0
        /*0db0*/ 	.short	0x010a
        /*0db2*/ 	.byte	0xff
	.zero		1


	//   ....[204]....
        /*0db4*/ 	.word	0x00009620
        /*0db8*/ 	.word	0x0000001b
        /*0dbc*/ 	.word	0x00000200
        /*0dc0*/ 	.short	0x010a
        /*0dc2*/ 	.byte	0xff
	.zero		1


	//   ....[205]....
        /*0dc4*/ 	.word	0x00009670
        /*0dc8*/ 	.word	0x00000002
        /*0dcc*/ 	.word	0x000001a0
        /*0dd0*/ 	.short	0x010a
        /*0dd2*/ 	.byte	0xff
	.zero		1


	//----- nvinfo : EIATTR_NUM_MBARRIERS
	.align		4
.L_47:
        /*0dd4*/ 	.byte	0x03, 0x38
        /*0dd6*/ 	.short	0x004c


	//----- nvinfo : EIATTR_EXIT_INSTR_OFFSETS
	.align		4
        /*0dd8*/ 	.byte	0x04, 0x1c
        /*0dda*/ 	.short	(.L_49 - .L_48)


	//   ....[0]....
.L_48:
        /*0ddc*/ 	.word	0x000038e0


	//   ....[1]....
        /*0de0*/ 	.word	0x00003dd0


	//   ....[2]....
        /*0de4*/ 	.word	0x00003e30


	//   ....[3]....
        /*0de8*/ 	.word	0x00004cc0


	//   ....[4]....
        /*0dec*/ 	.word	0x00005d60


	//   ....[5]....
        /*0df0*/ 	.word	0x00005da0


	//   ....[6]....
        /*0df4*/ 	.word	0x00008370


	//   ....[7]....
        /*0df8*/ 	.word	0x000083f0


	//   ....[8]....
        /*0dfc*/ 	.word	0x00008420


	//   ....[9]....
        /*0e00*/ 	.word	0x00008490


	//----- nvinfo : EIATTR_MAX_THREADS
	.align		4
.L_49:
        /*0e04*/ 	.byte	0x04, 0x05
        /*0e06*/ 	.short	(.L_51 - .L_50)
.L_50:
        /*0e08*/ 	.word	0x00000100
        /*0e0c*/ 	.word	0x00000001
        /*0e10*/ 	.word	0x00000001


	//----- nvinfo : EIATTR_CRS_STACK_SIZE
	.align		4
.L_51:
        /*0e14*/ 	.byte	0x04, 0x1e
        /*0e16*/ 	.short	(.L_53 - .L_52)
.L_52:
        /*0e18*/ 	.word	0x00000000


	//----- nvinfo : EIATTR_CBANK_PARAM_SIZE
	.align		4
.L_53:
        /*0e1c*/ 	.byte	0x03, 0x19
        /*0e1e*/ 	.short	0x0800


	//----- nvinfo : EIATTR_PARAM_CBANK
	.align		4
        /*0e20*/ 	.byte	0x04, 0x0a
        /*0e22*/ 	.short	(.L_55 - .L_54)
	.align		4
.L_54:
        /*0e24*/ 	.word	index@(.nv.constant0._ZN7cutlass13device_kernelINS_4gemm6kernel13GemmUniversalIN4cute5tupleIJiiiiEEENS1_10collective13CollectiveMmaINS1_35MainloopSm100TmaUmmaWarpSpecializedILi26ELi2ELi4ENS5_IJNS4_1CILi4EEENSA_ILi1EEESC_EEEEENS5_IJNSA_ILi64EEESF_NSA_ILi32EEEEEENS_10bfloat16_tENS5_IJlSC_lEEESI_SJ_NS4_8TiledMMAINS4_8MMA_AtomIJNS4_20SM100_MMA_F16BF16_SSISI_SI_fLi64ELi64ELNS4_4UMMA5MajorE0ELSO_0ELNSN_7ScaleInE0ELSP_0EEEEEENS4_6LayoutINS5_IJSC_SC_SC_EEENS5_IJNSA_ILi0EEESU_SU_EEEEENS5_IJNS4_10UnderscoreESX_SX_EEEEENS4_13SM90_TMA_LOADENS4_14ComposedLayoutINS4_7SwizzleILi2ELi4ELi3EEENS4_18smem_ptr_flag_bitsILi16EEENSS_INS5_IJNSA_ILi8EEESG_EEENS5_IJSG_SC_EEEEEEEvNS4_8identityENS4_23SM90_TMA_LOAD_MULTICASTES1A_vS1B_EENS_8epilogue10collective18CollectiveEpilogueINS1E_23Sm100TmaWarpSpecializedILi3ELi2ELi16ELb1ELb0EEEJSH_NS5_IJNSS_ISF_SC_EENSS_ISG_SC_EEEEESI_SJ_SI_SJ_NS1E_6fusion15FusionCallbacksIS1I_NS1M_17LinearCombinationISI_fSI_fLNS_15FloatRoundStyleE2EEESH_S1L_JEEENS4_5SM1004TMEM4LOAD26SM100_TMEM_LOAD_16dp256b4xES10_S1A_NS4_17SM75_U32x4_LDSM_NENS4_14SM90_TMA_STOREES1A_NS4_17SM90_U32x4_STSM_NENS4_39AutoVectorizingCopyWithAssumedAlignmentILi128EEEEEEvvEEEEvNT_6ParamsE)
        /*0e28*/ 	.short	0x0380
        /*0e2a*/ 	.short	0x0800


	//----- nvinfo : EIATTR_SW_WAR
	.align		4
.L_55:
        /*0e2c*/ 	.byte	0x04, 0x36
        /*0e2e*/ 	.short	(.L_57 - .L_56)
.L_56:
        /*0e30*/ 	.word	0x00000008
.L_57:


//--------------------- .nv.callgraph             --------------------------
	.section	.nv.callgraph,"",@"SHT_CUDA_CALLGRAPH"
	.align	4
	.sectionentsize	8
	.align		4
        /*0000*/ 	.word	0x00000000
	.align		4
        /*0004*/ 	.word	0xffffffff
	.align		4
        /*0008*/ 	.word	index@(_ZN7cutlass13device_kernelINS_4gemm6kernel13GemmUniversalIN4cute5tupleIJiiiiEEENS1_10collective13CollectiveMmaINS1_35MainloopSm100TmaUmmaWarpSpecializedILi26ELi2ELi4ENS5_IJNS4_1CILi4EEENSA_ILi1EEESC_EEEEENS5_IJNSA_ILi64EEESF_NSA_ILi32EEEEEENS_10bfloat16_tENS5_IJlSC_lEEESI_SJ_NS4_8TiledMMAINS4_8MMA_AtomIJNS4_20SM100_MMA_F16BF16_SSISI_SI_fLi64ELi64ELNS4_4UMMA5MajorE0ELSO_0ELNSN_7ScaleInE0ELSP_0EEEEEENS4_6LayoutINS5_IJSC_SC_SC_EEENS5_IJNSA_ILi0EEESU_SU_EEEEENS5_IJNS4_10UnderscoreESX_SX_EEEEENS4_13SM90_TMA_LOADENS4_14ComposedLayoutINS4_7SwizzleILi2ELi4ELi3EEENS4_18smem_ptr_flag_bitsILi16EEENSS_INS5_IJNSA_ILi8EEESG_EEENS5_IJSG_SC_EEEEEEEvNS4_8identityENS4_23SM90_TMA_LOAD_MULTICASTES1A_vS1B_EENS_8epilogue10collective18CollectiveEpilogueINS1E_23Sm100TmaWarpSpecializedILi3ELi2ELi16ELb1ELb0EEEJSH_NS5_IJNSS_ISF_SC_EENSS_ISG_SC_EEEEESI_SJ_SI_SJ_NS1E_6fusion15FusionCallbacksIS1I_NS1M_17LinearCombinationISI_fSI_fLNS_15FloatRoundStyleE2EEESH_S1L_JEEENS4_5SM1004TMEM4LOAD26SM100_TMEM_LOAD_16dp256b4xES10_S1A_NS4_17SM75_U32x4_LDSM_NENS4_14SM90_TMA_STOREES1A_NS4_17SM90_U32x4_STSM_NENS4_39AutoVectorizingCopyWithAssumedAlignmentILi128EEEEEEvvEEEEvNT_6ParamsE)
	.align		4
        /*000c*/ 	.word	index@(__assertfail)
	.align		4
        /*0010*/ 	.word	0x00000000
	.align		4
        /*0014*/ 	.word	0xfffffffe
	.align		4
        /*0018*/ 	.word	0x00000000
	.align		4
        /*001c*/ 	.word	0xfffffffd
	.align		4
        /*0020*/ 	.word	0x00000000
	.align		4
        /*0024*/ 	.word	0xfffffffc


//--------------------- .nv.constant4             --------------------------
	.section	.nv.constant4,"a",@progbits
	.align	8
	.align		8
.nv.constant4:
        /*0000*/ 	.dword	__assertfail
	.align		8
        /*0008*/ 	.dword	__unnamed_1
	.align		8
        /*0010*/ 	.dword	__unnamed_2
	.align		8
        /*0018*/ 	.dword	_ZN40_INTERNAL_00fc6bb5_4_k_cu_d6036bd9_226044cuda3std3__45__cpo5beginE
	.align		8
        /*0020*/ 	.dword	_ZN40_INTERNAL_00fc6bb5_4_k_cu_d6036bd9_226044cuda3std3__45__cpo3endE
	.align		8
        /*0028*/ 	.dword	_ZN40_INTERNAL_00fc6bb5_4_k_cu_d6036bd9_226044cuda3std3__45__cpo6cbeginE
	.align		8
        /*0030*/ 	.dword	_ZN40_INTERNAL_00fc6bb5_4_k_cu_d6036bd9_226044cuda3std3__45__cpo4cendE
	.align		8
        /*0038*/ 	.dword	_ZN40_INTERNAL_00fc6bb5_4_k_cu_d6036bd9_226044cuda3std3__442_GLOBAL__N__00fc6bb5_4_k_cu_d6036bd9_226046ignoreE
	.align		8
        /*0040*/ 	.dword	_ZN40_INTERNAL_00fc6bb5_4_k_cu_d6036bd9_226044cuda3std3__419piecewise_constructE
	.align		8
        /*0048*/ 	.dword	_ZN40_INTERNAL_00fc6bb5_4_k_cu_d6036bd9_226044cuda3std3__48in_placeE
	.align		8
        /*0050*/ 	.dword	_ZN40_INTERNAL_00fc6bb5_4_k_cu_d6036bd9_226044cuda3std6ranges3__45__cpo4swapE
	.align		8
        /*0058*/ 	.dword	_ZN40_INTERNAL_00fc6bb5_4_k_cu_d6036bd9_226044cuda3std6ranges3__45__cpo9iter_moveE
	.align		8
        /*0060*/ 	.dword	_ZN40_INTERNAL_00fc6bb5_4_k_cu_d6036bd9_226044cute7productE
	.align		8
        /*0068*/ 	.dword	_ZN40_INTERNAL_00fc6bb5_4_k_cu_d6036bd9_226044cute1_E
	.align		8
        /*0070*/ 	.dword	$str$25
	.align		8
        /*0078*/ 	.dword	$str$26
	.align		8
        /*0080*/ 	.dword	$str$27
	.align		8
        /*0088*/ 	.dword	$str$28


//--------------------- .text._ZN7cutlass13device_kernelINS_4gemm6kernel13GemmUniversalIN4cute5tupleIJiiiiEEENS1_10collective13CollectiveMmaINS1_35MainloopSm100TmaUmmaWarpSpecializedILi26ELi2ELi4ENS5_IJNS4_1CILi4EEENSA_ILi1EEESC_EEEEENS5_IJNSA_ILi64EEESF_NSA_ILi32EEEEEENS_10bfloat16_tENS5_IJlSC_lEEESI_SJ_NS4_8TiledMMAINS4_8MMA_AtomIJNS4_20SM100_MMA_F16BF16_SSISI_SI_fLi64ELi64ELNS4_4UMMA5MajorE0ELSO_0ELNSN_7ScaleInE0ELSP_0EEEEEENS4_6LayoutINS5_IJSC_SC_SC_EEENS5_IJNSA_ILi0EEESU_SU_EEEEENS5_IJNS4_10UnderscoreESX_SX_EEEEENS4_13SM90_TMA_LOADENS4_14ComposedLayoutINS4_7SwizzleILi2ELi4ELi3EEENS4_18smem_ptr_flag_bitsILi16EEENSS_INS5_IJNSA_ILi8EEESG_EEENS5_IJSG_SC_EEEEEEEvNS4_8identityENS4_23SM90_TMA_LOAD_MULTICASTES1A_vS1B_EENS_8epilogue10collective18CollectiveEpilogueINS1E_23Sm100TmaWarpSpecializedILi3ELi2ELi16ELb1ELb0EEEJSH_NS5_IJNSS_ISF_SC_EENSS_ISG_SC_EEEEESI_SJ_SI_SJ_NS1E_6fusion15FusionCallbacksIS1I_NS1M_17LinearCombinationISI_fSI_fLNS_15FloatRoundStyleE2EEESH_S1L_JEEENS4_5SM1004TMEM4LOAD26SM100_TMEM_LOAD_16dp256b4xES10_S1A_NS4_17SM75_U32x4_LDSM_NENS4_14SM90_TMA_STOREES1A_NS4_17SM90_U32x4_STSM_NENS4_39AutoVectorizingCopyWithAssumedAlignmentILi128EEEEEEvvEEEEvNT_6ParamsE --------------------------
	.section	.text._ZN7cutlass13device_kernelINS_4gemm6kernel13GemmUniversalIN4cute5tupleIJiiiiEEENS1_10collective13CollectiveMmaINS1_35MainloopSm100TmaUmmaWarpSpecializedILi26ELi2ELi4ENS5_IJNS4_1CILi4EEENSA_ILi1EEESC_EEEEENS5_IJNSA_ILi64EEESF_NSA_ILi32EEEEEENS_10bfloat16_tENS5_IJlSC_lEEESI_SJ_NS4_8TiledMMAINS4_8MMA_AtomIJNS4_20SM100_MMA_F16BF16_SSISI_SI_fLi64ELi64ELNS4_4UMMA5MajorE0ELSO_0ELNSN_7ScaleInE0ELSP_0EEEEEENS4_6LayoutINS5_IJSC_SC_SC_EEENS5_IJNSA_ILi0EEESU_SU_EEEEENS5_IJNS4_10UnderscoreESX_SX_EEEEENS4_13SM90_TMA_LOADENS4_14ComposedLayoutINS4_7SwizzleILi2ELi4ELi3EEENS4_18smem_ptr_flag_bitsILi16EEENSS_INS5_IJNSA_ILi8EEESG_EEENS5_IJSG_SC_EEEEEEEvNS4_8identityENS4_23SM90_TMA_LOAD_MULTICASTES1A_vS1B_EENS_8epilogue10collective18CollectiveEpilogueINS1E_23Sm100TmaWarpSpecializedILi3ELi2ELi16ELb1ELb0EEEJSH_NS5_IJNSS_ISF_SC_EENSS_ISG_SC_EEEEESI_SJ_SI_SJ_NS1E_6fusion15FusionCallbacksIS1I_NS1M_17LinearCombinationISI_fSI_fLNS_15FloatRoundStyleE2EEESH_S1L_JEEENS4_5SM1004TMEM4LOAD26SM100_TMEM_LOAD_16dp256b4xES10_S1A_NS4_17SM75_U32x4_LDSM_NENS4_14SM90_TMA_STOREES1A_NS4_17SM90_U32x4_STSM_NENS4_39AutoVectorizingCopyWithAssumedAlignmentILi128EEEEEEvvEEEEvNT_6ParamsE,"ax",@progbits
	.align	128
.text._ZN7cutlass13device_kernelINS_4gemm6kernel13GemmUniversalIN4cute5tupleIJiiiiEEENS1_10collective13CollectiveMmaINS1_35MainloopSm100TmaUmmaWarpSpecializedILi26ELi2ELi4ENS5_IJNS4_1CILi4EEENSA_ILi1EEESC_EEEEENS5_IJNSA_ILi64EEESF_NSA_ILi32EEEEEENS_10bfloat16_tENS5_IJlSC_lEEESI_SJ_NS4_8TiledMMAINS4_8MMA_AtomIJNS4_20SM100_MMA_F16BF16_SSISI_SI_fLi64ELi64ELNS4_4UMMA5MajorE0ELSO_0ELNSN_7ScaleInE0ELSP_0EEEEEENS4_6LayoutINS5_IJSC_SC_SC_EEENS5_IJNSA_ILi0EEESU_SU_EEEEENS5_IJNS4_10UnderscoreESX_SX_EEEEENS4_13SM90_TMA_LOADENS4_14ComposedLayoutINS4_7SwizzleILi2ELi4ELi3EEENS4_18smem_ptr_flag_bitsILi16EEENSS_INS5_IJNSA_ILi8EEESG_EEENS5_IJSG_SC_EEEEEEEvNS4_8identityENS4_23SM90_TMA_LOAD_MULTICASTES1A_vS1B_EENS_8epilogue10collective18CollectiveEpilogueINS1E_23Sm100TmaWarpSpecializedILi3ELi2ELi16ELb1ELb0EEEJSH_NS5_IJNSS_ISF_SC_EENSS_ISG_SC_EEEEESI_SJ_SI_SJ_NS1E_6fusion15FusionCallbacksIS1I_NS1M_17LinearCombinationISI_fSI_fLNS_15FloatRoundStyleE2EEESH_S1L_JEEENS4_5SM1004TMEM4LOAD26SM100_TMEM_LOAD_16dp256b4xES10_S1A_NS4_17SM75_U32x4_LDSM_NENS4_14SM90_TMA_STOREES1A_NS4_17SM90_U32x4_STSM_NENS4_39AutoVectorizingCopyWithAssumedAlignmentILi128EEEEEEvvEEEEvNT_6ParamsE:
        .type           _ZN7cutlass13device_kernelINS_4gemm6kernel13GemmUniversalIN4cute5tupleIJiiiiEEENS1_10collective13CollectiveMmaINS1_35MainloopSm100TmaUmmaWarpSpecializedILi26ELi2ELi4ENS5_IJNS4_1CILi4EEENSA_ILi1EEESC_EEEEENS5_IJNSA_ILi64EEESF_NSA_ILi32EEEEEENS_10bfloat16_tENS5_IJlSC_lEEESI_SJ_NS4_8TiledMMAINS4_8MMA_AtomIJNS4_20SM100_MMA_F16BF16_SSISI_SI_fLi64ELi64ELNS4_4UMMA5MajorE0ELSO_0ELNSN_7ScaleInE0ELSP_0EEEEEENS4_6LayoutINS5_IJSC_SC_SC_EEENS5_IJNSA_ILi0EEESU_SU_EEEEENS5_IJNS4_10UnderscoreESX_SX_EEEEENS4_13SM90_TMA_LOADENS4_14ComposedLayoutINS4_7SwizzleILi2ELi4ELi3EEENS4_18smem_ptr_flag_bitsILi16EEENSS_INS5_IJNSA_ILi8EEESG_EEENS5_IJSG_SC_EEEEEEEvNS4_8identityENS4_23SM90_TMA_LOAD_MULTICASTES1A_vS1B_EENS_8epilogue10collective18CollectiveEpilogueINS1E_23Sm100TmaWarpSpecializedILi3ELi2ELi16ELb1ELb0EEEJSH_NS5_IJNSS_ISF_SC_EENSS_ISG_SC_EEEEESI_SJ_SI_SJ_NS1E_6fusion15FusionCallbacksIS1I_NS1M_17LinearCombinationISI_fSI_fLNS_15FloatRoundStyleE2EEESH_S1L_JEEENS4_5SM1004TMEM4LOAD26SM100_TMEM_LOAD_16dp256b4xES10_S1A_NS4_17SM75_U32x4_LDSM_NENS4_14SM90_TMA_STOREES1A_NS4_17SM90_U32x4_STSM_NENS4_39AutoVectorizingCopyWithAssumedAlignmentILi128EEEEEEvvEEEEvNT_6ParamsE,@function
        .size           _ZN7cutlass13device_kernelINS_4gemm6kernel13GemmUniversalIN4cute5tupleIJiiiiEEENS1_10collective13CollectiveMmaINS1_35MainloopSm100TmaUmmaWarpSpecializedILi26ELi2ELi4ENS5_IJNS4_1CILi4EEENSA_ILi1EEESC_EEEEENS5_IJNSA_ILi64EEESF_NSA_ILi32EEEEEENS_10bfloat16_tENS5_IJlSC_lEEESI_SJ_NS4_8TiledMMAINS4_8MMA_AtomIJNS4_20SM100_MMA_F16BF16_SSISI_SI_fLi64ELi64ELNS4_4UMMA5MajorE0ELSO_0ELNSN_7ScaleInE0ELSP_0EEEEEENS4_6LayoutINS5_IJSC_SC_SC_EEENS5_IJNSA_ILi0EEESU_SU_EEEEENS5_IJNS4_10UnderscoreESX_SX_EEEEENS4_13SM90_TMA_LOADENS4_14ComposedLayoutINS4_7SwizzleILi2ELi4ELi3EEENS4_18smem_ptr_flag_bitsILi16EEENSS_INS5_IJNSA_ILi8EEESG_EEENS5_IJSG_SC_EEEEEEEvNS4_8identityENS4_23SM90_TMA_LOAD_MULTICASTES1A_vS1B_EENS_8epilogue10collective18CollectiveEpilogueINS1E_23Sm100TmaWarpSpecializedILi3ELi2ELi16ELb1ELb0EEEJSH_NS5_IJNSS_ISF_SC_EENSS_ISG_SC_EEEEESI_SJ_SI_SJ_NS1E_6fusion15FusionCallbacksIS1I_NS1M_17LinearCombinationISI_fSI_fLNS_15FloatRoundStyleE2EEESH_S1L_JEEENS4_5SM1004TMEM4LOAD26SM100_TMEM_LOAD_16dp256b4xES10_S1A_NS4_17SM75_U32x4_LDSM_NENS4_14SM90_TMA_STOREES1A_NS4_17SM90_U32x4_STSM_NENS4_39AutoVectorizingCopyWithAssumedAlignmentILi128EEEEEEvvEEEEvNT_6ParamsE,(.L_x_228 - _ZN7cutlass13device_kernelINS_4gemm6kernel13GemmUniversalIN4cute5tupleIJiiiiEEENS1_10collective13CollectiveMmaINS1_35MainloopSm100TmaUmmaWarpSpecializedILi26ELi2ELi4ENS5_IJNS4_1CILi4EEENSA_ILi1EEESC_EEEEENS5_IJNSA_ILi64EEESF_NSA_ILi32EEEEEENS_10bfloat16_tENS5_IJlSC_lEEESI_SJ_NS4_8TiledMMAINS4_8MMA_AtomIJNS4_20SM100_MMA_F16BF16_SSISI_SI_fLi64ELi64ELNS4_4UMMA5MajorE0ELSO_0ELNSN_7ScaleInE0ELSP_0EEEEEENS4_6LayoutINS5_IJSC_SC_SC_EEENS5_IJNSA_ILi0EEESU_SU_EEEEENS5_IJNS4_10UnderscoreESX_SX_EEEEENS4_13SM90_TMA_LOADENS4_14ComposedLayoutINS4_7SwizzleILi2ELi4ELi3EEENS4_18smem_ptr_flag_bitsILi16EEENSS_INS5_IJNSA_ILi8EEESG_EEENS5_IJSG_SC_EEEEEEEvNS4_8identityENS4_23SM90_TMA_LOAD_MULTICASTES1A_vS1B_EENS_8epilogue10collective18CollectiveEpilogueINS1E_23Sm100TmaWarpSpecializedILi3ELi2ELi16ELb1ELb0EEEJSH_NS5_IJNSS_ISF_SC_EENSS_ISG_SC_EEEEESI_SJ_SI_SJ_NS1E_6fusion15FusionCallbacksIS1I_NS1M_17LinearCombinationISI_fSI_fLNS_15FloatRoundStyleE2EEESH_S1L_JEEENS4_5SM1004TMEM4LOAD26SM100_TMEM_LOAD_16dp256b4xES10_S1A_NS4_17SM75_U32x4_LDSM_NENS4_14SM90_TMA_STOREES1A_NS4_17SM90_U32x4_STSM_NENS4_39AutoVectorizingCopyWithAssumedAlignmentILi128EEEEEEvvEEEEvNT_6ParamsE)
        .other          _ZN7cutlass13device_kernelINS_4gemm6kernel13GemmUniversalIN4cute5tupleIJiiiiEEENS1_10collective13CollectiveMmaINS1_35MainloopSm100TmaUmmaWarpSpecializedILi26ELi2ELi4ENS5_IJNS4_1CILi4EEENSA_ILi1EEESC_EEEEENS5_IJNSA_ILi64EEESF_NSA_ILi32EEEEEENS_10bfloat16_tENS5_IJlSC_lEEESI_SJ_NS4_8TiledMMAINS4_8MMA_AtomIJNS4_20SM100_MMA_F16BF16_SSISI_SI_fLi64ELi64ELNS4_4UMMA5MajorE0ELSO_0ELNSN_7ScaleInE0ELSP_0EEEEEENS4_6LayoutINS5_IJSC_SC_SC_EEENS5_IJNSA_ILi0EEESU_SU_EEEEENS5_IJNS4_10UnderscoreESX_SX_EEEEENS4_13SM90_TMA_LOADENS4_14ComposedLayoutINS4_7SwizzleILi2ELi4ELi3EEENS4_18smem_ptr_flag_bitsILi16EEENSS_INS5_IJNSA_ILi8EEESG_EEENS5_IJSG_SC_EEEEEEEvNS4_8identityENS4_23SM90_TMA_LOAD_MULTICASTES1A_vS1B_EENS_8epilogue10collective18CollectiveEpilogueINS1E_23Sm100TmaWarpSpecializedILi3ELi2ELi16ELb1ELb0EEEJSH_NS5_IJNSS_ISF_SC_EENSS_ISG_SC_EEEEESI_SJ_SI_SJ_NS1E_6fusion15FusionCallbacksIS1I_NS1M_17LinearCombinationISI_fSI_fLNS_15FloatRoundStyleE2EEESH_S1L_JEEENS4_5SM1004TMEM4LOAD26SM100_TMEM_LOAD_16dp256b4xES10_S1A_NS4_17SM75_U32x4_LDSM_NENS4_14SM90_TMA_STOREES1A_NS4_17SM90_U32x4_STSM_NENS4_39AutoVectorizingCopyWithAssumedAlignmentILi128EEEEEEvvEEEEvNT_6ParamsE,@"STO_CUDA_ENTRY STV_DEFAULT"
_ZN7cutlass13device_kernelINS_4gemm6kernel13GemmUniversalIN4cute5tupleIJiiiiEEENS1_10collective13CollectiveMmaINS1_35MainloopSm100TmaUmmaWarpSpecializedILi26ELi2ELi4ENS5_IJNS4_1CILi4EEENSA_ILi1EEESC_EEEEENS5_IJNSA_ILi64EEESF_NSA_ILi32EEEEEENS_10bfloat16_tENS5_IJlSC_lEEESI_SJ_NS4_8TiledMMAINS4_8MMA_AtomIJNS4_20SM100_MMA_F16BF16_SSISI_SI_fLi64ELi64ELNS4_4UMMA5MajorE0ELSO_0ELNSN_7ScaleInE0ELSP_0EEEEEENS4_6LayoutINS5_IJSC_SC_SC_EEENS5_IJNSA_ILi0EEESU_SU_EEEEENS5_IJNS4_10UnderscoreESX_SX_EEEEENS4_13SM90_TMA_LOADENS4_14ComposedLayoutINS4_7SwizzleILi2ELi4ELi3EEENS4_18smem_ptr_flag_bitsILi16EEENSS_INS5_IJNSA_ILi8EEESG_EEENS5_IJSG_SC_EEEEEEEvNS4_8identityENS4_23SM90_TMA_LOAD_MULTICASTES1A_vS1B_EENS_8epilogue10collective18CollectiveEpilogueINS1E_23Sm100TmaWarpSpecializedILi3ELi2ELi16ELb1ELb0EEEJSH_NS5_IJNSS_ISF_SC_EENSS_ISG_SC_EEEEESI_SJ_SI_SJ_NS1E_6fusion15FusionCallbacksIS1I_NS1M_17LinearCombinationISI_fSI_fLNS_15FloatRoundStyleE2EEESH_S1L_JEEENS4_5SM1004TMEM4LOAD26SM100_TMEM_LOAD_16dp256b4xES10_S1A_NS4_17SM75_U32x4_LDSM_NENS4_14SM90_TMA_STOREES1A_NS4_17SM90_U32x4_STSM_NENS4_39AutoVectorizingCopyWithAssumedAlignmentILi128EEEEEEvvEEEEvNT_6ParamsE:
[----:B------:R-:W1:Y:S01]  /*0000*/  LDC R1, c[0x0][0x37c] ;  /* 0x0000df00ff017b82 */ /* 0x000e620000000800 */
[----:B------:R-:W2:Y:S01]  /*0010*/  S2R R55, SR_TID.X ;  /* 0x0000000000377919 */ /* 0x000ea20000002100 */
[----:B------:R-:W3:Y:S01]  /*0020*/  LDCU.64 UR8, c[0x0][0x890] ;  /* 0x00011200ff0877ac */ /* 0x000ee20008000a00 */
[----:B------:R-:W-:Y:S02]  /*0030*/  PRMT R45, RZ, 0x7610, R45 ;  /* 0x00007610ff2d7816 */ /* 0x000fe4000000002d */
[----:B------:R-:W-:Y:S01]  /*0040*/  ELECT P3, URZ, PT ;  /* 0x0000000000ff782f */ /* 0x000fe20003860000 */
[----:B---3--:R-:W-:-:S04]  /*0050*/  UISETP.NE.U32.AND UP0, UPT, UR8, URZ, UPT ;  /* 0x000000ff0800728c */ /* 0x008fc8000bf05070 */
[----:B------:R-:W-:Y:S01]  /*0060*/  UISETP.NE.AND.EX UP0, UPT, UR9, URZ, UPT, UP0 ;  /* 0x000000ff0900728c */ /* 0x000fe2000bf05300 */
[----:B--2---:R-:W-:-:S05]  /*0070*/  SHF.R.U32.HI R46, RZ, 0x5, R55 ;  /* 0x00000005ff2e7819 */ /* 0x004fca0000011637 */
[----:B------:R-:W2:Y:S02]  /*0080*/  SHFL.IDX PT, R0, R46, RZ, 0x1f ;  /* 0x00001fff2e007589 */ /* 0x000ea400000e0000 */
[----:B--2---:R-:W-:Y:S01]  /*0090*/  R2UR UR18, R0 ;  /* 0x00000000001272ca */ /* 0x004fe200000e0000 */
[----:B-1----:R-:W-:-:S14]  /*00a0*/  BRA.U UP0, `(.L_x_0) ;  /* 0x0000000100307547 */ /* 0x002fdc000b800000 */
[----:B------:R-:W1:Y:S02]  /*00b0*/  LDCU.64 UR4, c[0x0][0x888] ;  /* 0x00011100ff0477ac */ /* 0x000e640008000a00 */
[----:B-1----:R-:W-:-:S04]  /*00c0*/  UISETP.NE.U32.AND UP0, UPT, UR4, URZ, UPT ;  /* 0x000000ff0400728c */ /* 0x002fc8000bf05070 */
[----:B------:R-:W-:-:S09]  /*00d0*/  UISETP.NE.AND.EX UP0, UPT, UR5, URZ, UPT, UP0 ;  /* 0x000000ff0500728c */ /* 0x000fd2000bf05300 */
[----:B------:R-:W-:Y:S05]  /*00e0*/  BRA.U !UP0, `(.L_x_1) ;  /* 0x0000000108147547 */ /* 0x000fea000b800000 */
[----:B------:R-:W1:Y:S01]  /*00f0*/  LDC.64 R26, c[0x0][0x888] ;  /* 0x00022200ff1a7b82 */ /* 0x000e620000000a00 */
[----:B------:R-:W1:Y:S02]  /*0100*/  LDCU.64 UR4, c[0x0][0x358] ;  /* 0x00006b00ff0477ac */ /* 0x000e640008000a00 */
[----:B-1----:R1:W5:Y:S01]  /*0110*/  LDG.E R26, desc[UR4][R26.64] ;  /* 0x000000041a1a7981 */ /* 0x002362000c1e1900 */
[----:B------:R-:W-:Y:S01]  /*0120*/  HFMA2 R45, -RZ, RZ, 0, 5.9604644775390625e-08 ;  /* 0x00000001ff2d7431 */ /* 0x000fe200000001ff */
[----:B------:R-:W-:Y:S05]  /*0130*/  BRA `(.L_x_0) ;  /* 0x00000000000c7947 */ /* 0x000fea0003800000 */
.L_x_1:
[----:B------:R-:W1:Y:S01]  /*0140*/  LDCU UR4, c[0x0][0x880] ;  /* 0x00011000ff0477ac */ /* 0x000e620008000800 */
[----:B------:R-:W-:Y:S01]  /*0150*/  HFMA2 R45, -RZ, RZ, 0, 5.9604644775390625e-08 ;  /* 0x00000001ff2d7431 */ /* 0x000fe200000001ff */
[----:B-1----:R-:W-:-:S07]  /*0160*/  MOV R26, UR4 ;  /* 0x00000004001a7c02 */ /* 0x002fce0008000f00 */
.L_x_0:
[----:B------:R-:W2:Y:S02]  /*0170*/  LDCU.64 UR4, c[0x0][0x8b0] ;  /* 0x00011600ff0477ac */ /* 0x000ea40008000a00 */
[----:B--2---:R-:W-:-:S04]  /*0180*/  UISETP.NE.U32.AND UP0, UPT, UR4, URZ, UPT ;  /* 0x000000ff0400728c */ /* 0x004fc8000bf05070 */
[----:B------:R-:W-:-:S09]  /*0190*/  UISETP.NE.AND.EX UP0, UPT, UR5, URZ, UPT, UP0 ;  /* 0x000000ff0500728c */ /* 0x000fd2000bf05300 */
[----:B------:R-:W-:Y:S05]  /*01a0*/  BRA.U UP0, `(.L_x_2) ;  /* 0x0000000100287547 */ /* 0x000fea000b800000 */
[----:B------:R-:W2:Y:S02]  /*01b0*/  LDCU.64 UR4, c[0x0][0x8a8] ;  /* 0x00011500ff0477ac */ /* 0x000ea40008000a00 */
[----:B--2---:R-:W-:-:S04]  /*01c0*/  UISETP.NE.U32.AND UP0, UPT, UR4, URZ, UPT ;  /* 0x000000ff0400728c */ /* 0x004fc8000bf05070 */
[----:B------:R-:W-:-:S09]  /*01d0*/  UISETP.NE.AND.EX UP0, UPT, UR5, URZ, UPT, UP0 ;  /* 0x000000ff0500728c */ /* 0x000fd2000bf05300 */
[----:B------:R-:W-:Y:S05]  /*01e0*/  BRA.U !UP0, `(.L_x_3) ;  /* 0x0000000108107547 */ /* 0x000fea000b800000 */
[----:B------:R-:W2:Y:S01]  /*01f0*/  LDC.64 R24, c[0x0][0x8a8] ;  /* 0x00022a00ff187b82 */ /* 0x000ea20000000a00 */
[----:B------:R-:W2:Y:S02]  /*0200*/  LDCU.64 UR4, c[0x0][0x358] ;  /* 0x00006b00ff0477ac */ /* 0x000ea40008000a00 */
[----:B--2---:R2:W5:Y:S01]  /*0210*/  LDG.E R24, desc[UR4][R24.64] ;  /* 0x0000000418187981 */ /* 0x004562000c1e1900 */
[----:B------:R-:W-:Y:S05]  /*0220*/  BRA `(.L_x_2) ;  /* 0x0000000000087947 */ /* 0x000fea0003800000 */
.L_x_3:
[----:B------:R-:W2:Y:S02]  /*0230*/  LDCU UR4, c[0x0][0x8a0] ;  /* 0x00011400ff0477ac */ /* 0x000ea40008000800 */
[----:B--2---:R-:W-:Y:S02]  /*0240*/  MOV R24, UR4 ;  /* 0x0000000400187c02 */ /* 0x004fe40008000f00 */
.L_x_2:
[----:B------:R-:W-:Y:S01]  /*0250*/  IMAD.U32 R0, RZ, RZ, UR18 ;  /* 0x00000012ff007e24 */ /* 0x000fe2000f8e00ff */
[----:B------:R-:W-:Y:S04]  /*0260*/  BSSY.RECONVERGENT B0, `(.L_x_4) ;  /* 0x000000c000007945 */ /* 0x000fe80003800200 */
[C---:B------:R-:W-:Y:S02]  /*0270*/  ISETP.NE.OR P1, PT, R0.reuse, 0x1, !P3 ;  /* 0x000000010000780c */ /* 0x040fe40005f25670 */
[----:B------:R-:W-:-:S11]  /*0280*/  ISETP.NE.OR P0, PT, R0, 0x3, !P3 ;  /* 0x000000030000780c */ /* 0x000fd60005f05670 */
[----:B------:R-:W-:Y:S05]  /*0290*/  @P1 BRA `(.L_x_5) ;  /* 0x0000000000201947 */ /* 0x000fea0003800000 */
[----:B------:R-:W3:Y:S02]  /*02a0*/  LDCU.64 UR4, c[0x0][0x348] ;  /* 0x00006900ff0477ac */ /* 0x000ee40008000a00 */
[----:B---3--:R-:W-:Y:S02]  /*02b0*/  UIADD3 UR6, UP1, UPT, UR4, 0x80, URZ ;  /* 0x0000008004067890 */ /* 0x008fe4000ff3e0ff */
[----:B------:R-:W-:Y:S02]  /*02c0*/  UIADD3 UR4, UP0, UPT, UR4, 0x180, URZ ;  /* 0x0000018004047890 */ /* 0x000fe4000ff1e0ff */
[----:B------:R-:W-:Y:S02]  /*02d0*/  UIADD3.X UR7, UPT, UPT, URZ, UR5, URZ, UP1, !UPT ;  /* 0x00000005ff077290 */ /* 0x000fe40008ffe4ff */
[----:B------:R-:W-:-:S07]  /*02e0*/  UIADD3.X UR5, UPT, UPT, URZ, UR5, URZ, UP0, !UPT ;  /* 0x00000005ff057290 */ /* 0x000fce00087fe4ff */
[----:B------:R3:W-:Y:S02]  /*02f0*/  UTMACCTL.PF [UR6] ;  /* 0x00000000060079b9 */ /* 0x0007e40008040000 */
[----:B------:R3:W-:Y:S02]  /*0300*/  UTMACCTL.PF [UR4] ;  /* 0x00000000040079b9 */ /* 0x0007e40008040000 */
[----:B---3--:R-:W-:Y:S01]  /*0310*/  NOP ;  /* 0x0000000000007918 */ /* 0x008fe20000000000 */
.L_x_5:
[----:B------:R-:W-:Y:S05]  /*0320*/  BSYNC.RECONVERGENT B0 ;  /* 0x0000000000007941 */ /* 0x000fea0003800200 */
.L_x_4:
[----:B------:R-:W-:Y:S04]  /*0330*/  BSSY.RECONVERGENT B0, `(.L_x_6) ;  /* 0x000000a000007945 */ /* 0x000fe80003800200 */
        /* <DEDUP_REMOVED lines=9> */
.L_x_7:
[----:B------:R-:W-:Y:S05]  /*03d0*/  BSYNC.RECONVERGENT B0 ;  /* 0x0000000000007941 */ /* 0x000fea0003800200 */
.L_x_6:
[----:B------:R-:W3:Y:S01]  /*03e0*/  LDCU.64 UR4, c[0x0][0x888] ;  /* 0x00011100ff0477ac */ /* 0x000ee20008000a00 */
[----:B------:R-:W-:Y:S02]  /*03f0*/  UISETP.EQ.U32.AND UP2, UPT, UR8, URZ, UPT ;  /* 0x000000ff0800728c */ /* 0x000fe4000bf42070 */
[----:B------:R-:W-:Y:S02]  /*0400*/  UPLOP3.LUT UP3, UPT, UPT, UPT, UPT, 0x80, 0x8 ;  /* 0x000000000008789c */ /* 0x000fe40003f6f070 */
[----:B---3--:R-:W-:-:S04]  /*0410*/  UISETP.NE.U32.AND UP0, UPT, UR4, URZ, UPT ;  /* 0x000000ff0400728c */ /* 0x008fc8000bf05070 */
[----:B------:R-:W-:-:S04]  /*0420*/  UISETP.NE.AND.EX UP1, UPT, UR5, URZ, UPT, UP0 ;  /* 0x000000ff0500728c */ /* 0x000fc8000bf25300 */
[----:B------:R-:W-:-:S04]  /*0430*/  UISETP.EQ.OR.EX UP4, UPT, UR9, URZ, !UP1, UP2 ;  /* 0x000000ff0900728c */ /* 0x000fc8000cf82720 */
[----:B------:R-:W-:-:S06]  /*0440*/  UP2UR UR4, UPR, URZ, 0x10 ;  /* 0x00000010ff047883 */ /* 0x000fcc0008000000 */
[----:B------:R-:W-:Y:S01]  /*0450*/  MOV R49, UR4 ;  /* 0x0000000400317c02 */ /* 0x000fe20008000f00 */
[----:B------:R-:W-:Y:S06]  /*0460*/  BRA.U !UP4, `(.L_x_8) ;  /* 0x000000010c207547 */ /* 0x000fec000b800000 */
[----:B------:R-:W-:Y:S01]  /*0470*/  UISETP.NE.U32.AND UP2, UPT, UR8, URZ, UPT ;  /* 0x000000ff0800728c */ /* 0x000fe2000bf45070 */
[----:B-----5:R-:W-:Y:S01]  /*0480*/  FSETP.NEU.AND P0, PT, R26, RZ, PT ;  /* 0x000000ff1a00720b */ /* 0x020fe20003f0d000 */
[----:B------:R-:W-:Y:S02]  /*0490*/  USEL UR4, URZ, 0xffffffff, UP1 ;  /* 0xffffffffff047887 */ /* 0x000fe40008800000 */
[----:B------:R-:W-:-:S10]  /*04a0*/  UISETP.NE.AND.EX UP2, UPT, UR9, URZ, UPT, UP2 ;  /* 0x000000ff0900728c */ /* 0x000fd4000bf45320 */
[----:B------:R-:W-:Y:S01]  /*04b0*/  VOTEU.ANY UP0, P0 ;  /* 0x0000000000ff7886 */ /* 0x000fe20000000100 */
[----:B------:R-:W-:-:S04]  /*04c0*/  @!UP2 USEL UR4, URZ, 0xffffffff, UP0 ;  /* 0xffffffffff04a887 */ /* 0x000fc80008000000 */
[----:B------:R-:W-:-:S04]  /*04d0*/  ULOP3.LUT UR4, UR4, 0x1, URZ, 0xc0, !UPT ;  /* 0x0000000104047892 */ /* 0x000fc8000f8ec0ff */
[----:B------:R-:W-:-:S11]  /*04e0*/  UISETP.NE.U32.AND UP3, UPT, UR4, 0x1, UPT ;  /* 0x000000010400788c */ /* 0x000fd6000bf65070 */
.L_x_8:
[----:B------:R-:W3:Y:S02]  /*04f0*/  SHFL.IDX PT, R2, R46, RZ, 0x1f ;  /* 0x00001fff2e027589 */ /* 0x000ee400000e0000 */
[----:B---3--:R-:W-:-:S13]  /*0500*/  ISETP.NE.AND P0, PT, R2, RZ, PT ;  /* 0x000000ff0200720c */ /* 0x008fda0003f05270 */
[----:B------:R-:W-:Y:S05]  /*0510*/  @P0 BRA `(.L_x_9) ;  /* 0x0000000400140947 */ /* 0x000fea0003800000 */
[----:B------:R-:W-:Y:S01]  /*0520*/  ELECT P0, URZ, PT ;  /* 0x0000000000ff782f */ /* 0x000fe20003800000 */
[----:B------:R-:W-:-:S12]  /*0530*/  BSSY.RECONVERGENT B0, `(.L_x_9) ;  /* 0x0000043000007945 */ /* 0x000fd80003800200 */
[----:B------:R-:W-:Y:S05]  /*0540*/  @!P0 BRA `(.L_x_10) ;  /* 0x0000000400048947 */ /* 0x000fea0003800000 */
[----:B------:R-:W3:Y:S01]  /*0550*/  S2UR UR4, SR_CgaCtaId ;  /* 0x00000000000479c3 */ /* 0x000ee20000008800 */
[----:B------:R-:W-:Y:S01]  /*0560*/  UMOV UR5, 0x400 ;  /* 0x0000040000057882 */ /* 0x000fe20000000000 */
[----:B------:R-:W-:Y:S01]  /*0570*/  UMOV UR8, 0x1 ;  /* 0x0000000100087882 */ /* 0x000fe20000000000 */
[----:B------:R-:W-:Y:S01]  /*0580*/  UMOV UR6, 0x4 ;  /* 0x0000000400067882 */ /* 0x000fe20000000000 */
[----:B------:R-:W-:-:S04]  /*0590*/  UIADD3 UR8, UPT, UPT, -UR8, 0x100000, URZ ;  /* 0x0010000008087890 */ /* 0x000fc8000fffe1ff */
[----:B------:R-:W-:Y:S02]  /*05a0*/  USHF.L.U32 UR9, UR8, 0xb, URZ ;  /* 0x0000000b08097899 */ /* 0x000fe400080006ff */
[----:B------:R-:W-:Y:S02]  /*05b0*/  USHF.L.U32 UR8, UR8, 0x1, URZ ;  /* 0x0000000108087899 */ /* 0x000fe400080006ff */
[----:B------:R-:W-:-:S04]  /*05c0*/  UIADD3 UR6, UPT, UPT, -UR6, 0x100000, URZ ;  /* 0x0010000006067890 */ /* 0x000fc8000fffe1ff */
[----:B------:R-:W-:Y:S02]  /*05d0*/  USHF.L.U32 UR7, UR6, 0xb, URZ ;  /* 0x0000000b06077899 */ /* 0x000fe400080006ff */
[----:B------:R-:W-:Y:S02]  /*05e0*/  USHF.L.U32 UR6, UR6, 0x1, URZ ;  /* 0x0000000106067899 */ /* 0x000fe400080006ff */
[----:B---3--:R-:W-:Y:S01]  /*05f0*/  ULEA UR4, UR4, UR5, 0x18 ;  /* 0x0000000504047291 */ /* 0x008fe2000f8ec0ff */
[----:B------:R-:W3:Y:S11]  /*0600*/  FENCE.VIEW.ASYNC.S ;  /* 0x00000000000073c6 */ /* 0x000ef60000000000 */
[----:B---3--:R3:W4:Y:S01]  /*0610*/  SYNCS.EXCH.64 URZ, [UR4], UR8 ;  /* 0x0000000804ff75b2 */ /* 0x0087220008000100 */
[----:B------:R3:W1:Y:S01]  /*0620*/  SYNCS.EXCH.64 URZ, [UR4+0xd0], UR6 ;  /* 0x0000d00604ff75b2 */ /* 0x0006620008000100 */
        /* <DEDUP_REMOVED lines=49> */
[----:B------:R3:W1:Y:S02]  /*0940*/  SYNCS.EXCH.64 URZ, [UR4+0x198], UR6 ;  /* 0x0001980604ff75b2 */ /* 0x0006640008000100 */
[----:B---34-:R-:W-:Y:S01]  /*0950*/  NOP ;  /* 0x0000000000007918 */ /* 0x018fe20000000000 */
.L_x_10:
[----:B------:R-:W-:Y:S05]  /*0960*/  BSYNC.RECONVERGENT B0 ;  /* 0x0000000000007941 */ /* 0x000fea0003800200 */
.L_x_9:
[----:B------:R-:W3:Y:S01]  /*0970*/  SHFL.IDX PT, R2, R46, RZ, 0x1f ;  /* 0x00001fff2e027589 */ /* 0x000ee200000e0000 */
[----:B------:R-:W-:Y:S01]  /*0980*/  NOP ;  /* 0x0000000000007918 */ /* 0x000fe20000000000 */
[----:B---3--:R-:W-:-:S13]  /*0990*/  ISETP.NE.AND P0, PT, R2, 0x1, PT ;  /* 0x000000010200780c */ /* 0x008fda0003f05270 */
[----:B------:R-:W-:Y:S05]  /*09a0*/  @P0 BRA `(.L_x_11) ;  /* 0x0000000000500947 */ /* 0x000fea0003800000 */
        /* <DEDUP_REMOVED lines=9> */
[----:B------:R-:W-:Y:S01]  /*0a40*/  USHF.L.U32 UR6, UR6, 0x1, URZ ;  /* 0x0000000106067899 */ /* 0x000fe200080006ff */
[----:B------:R-:W-:Y:S01]  /*0a50*/  ELECT P0, URZ, PT ;  /* 0x0000000000ff782f */ /* 0x000fe20003800000 */
[----:B---3--:R-:W-:Y:S01]  /*0a60*/  ULEA UR4, UR4, UR5, 0x18 ;  /* 0x0000000504047291 */ /* 0x008fe2000f8ec0ff */
[----:B------:R-:W3:Y:S11]  /*0a70*/  FENCE.VIEW.ASYNC.S ;  /* 0x00000000000073c6 */ /* 0x000ef60000000000 */
[----:B---3--:R3:W4:Y:S01]  /*0a80*/  SYNCS.EXCH.64 URZ, [UR4+0x1a0], UR8 ;  /* 0x0001a00804ff75b2 */ /* 0x0087220008000100 */
[----:B------:R3:W1:Y:S01]  /*0a90*/  SYNCS.EXCH.64 URZ, [UR4+0x1b8], UR6 ;  /* 0x0001b80604ff75b2 */ /* 0x0006620008000100 */
[----:B------:R3:W1:Y:S01]  /*0aa0*/  SYNCS.EXCH.64 URZ, [UR4+0x1a8], UR8 ;  /* 0x0001a80804ff75b2 */ /* 0x0006620008000100 */
[----:B------:R3:W1:Y:S01]  /*0ab0*/  SYNCS.EXCH.64 URZ, [UR4+0x1c0], UR6 ;  /* 0x0001c00604ff75b2 */ /* 0x0006620008000100 */
[----:B------:R3:W1:Y:S01]  /*0ac0*/  SYNCS.EXCH.64 URZ, [UR4+0x1b0], UR8 ;  /* 0x0001b00804ff75b2 */ /* 0x0006620008000100 */
[----:B------:R3:W1:Y:S01]  /*0ad0*/  SYNCS.EXCH.64 URZ, [UR4+0x1c8], UR6 ;  /* 0x0001c80604ff75b2 */ /* 0x0006620008000100 */
[----:B------:R-:W-:Y:S01]  /*0ae0*/  NOP ;  /* 0x0000000000007918 */ /* 0x000fe20000000000 */
.L_x_11:
[----:B------:R-:W2:Y:S01]  /*0af0*/  SHFL.IDX PT, R2, R46, RZ, 0x1f ;  /* 0x00001fff2e027589 */ /* 0x000ea200000e0000 */
[----:B------:R-:W-:Y:S01]  /*0b00*/  NOP ;  /* 0x0000000000007918 */ /* 0x000fe20000000000 */
[----:B--2---:R-:W-:-:S13]  /*0b10*/  ISETP.NE.AND P0, PT, R2, 0x3, PT ;  /* 0x000000030200780c */ /* 0x004fda0003f05270 */
[----:B------:R-:W-:Y:S05]  /*0b20*/  @P0 BRA `(.L_x_12) ;  /* 0x0000000000300947 */ /* 0x000fea0003800000 */
[----:B---3--:R-:W2:Y:S01]  /*0b30*/  S2UR UR4, SR_CgaCtaId ;  /* 0x00000000000479c3 */ /* 0x008ea20000008800 */
[----:B------:R-:W-:Y:S01]  /*0b40*/  UMOV UR6, 0x400 ;  /* 0x0000040000067882 */ /* 0x000fe20000000000 */
[----:B------:R-:W-:Y:S01]  /*0b50*/  UMOV UR5, 0x20 ;  /* 0x0000002000057882 */ /* 0x000fe20000000000 */
[----:B------:R-:W-:Y:S01]  /*0b60*/  ELECT P0, URZ, PT ;  /* 0x0000000000ff782f */ /* 0x000fe20003800000 */
[----:B--2---:R-:W-:Y:S02]  /*0b70*/  ULEA UR6, UR4, UR6, 0x18 ;  /* 0x0000000604067291 */ /* 0x004fe4000f8ec0ff */
[----:B------:R-:W-:-:S04]  /*0b80*/  UIADD3 UR4, UPT, UPT, -UR5, 0x100000, URZ ;  /* 0x0010000005047890 */ /* 0x000fc8000fffe1ff */
[----:B------:R-:W-:Y:S02]  /*0b90*/  USHF.L.U32 UR5, UR4, 0xb, URZ ;  /* 0x0000000b04057899 */ /* 0x000fe400080006ff */
[----:B------:R-:W-:Y:S01]  /*0ba0*/  USHF.L.U32 UR4, UR4, 0x1, URZ ;  /* 0x0000000104047899 */ /* 0x000fe200080006ff */
[----:B------:R-:W2:Y:S11]  /*0bb0*/  FENCE.VIEW.ASYNC.S ;  /* 0x00000000000073c6 */ /* 0x000eb60000000000 */
[----:B--2---:R2:W3:Y:S01]  /*0bc0*/  SYNCS.EXCH.64 URZ, [UR6+0x1d0], UR4 ;  /* 0x0001d00406ff75b2 */ /* 0x0044e20008000100 */
[----:B------:R2:W1:Y:S01]  /*0bd0*/  SYNCS.EXCH.64 URZ, [UR6+0x1d8], UR4 ;  /* 0x0001d80406ff75b2 */ /* 0x0004620008000100 */
[----:B------:R-:W-:Y:S01]  /*0be0*/  NOP ;  /* 0x0000000000007918 */ /* 0x000fe20000000000 */
.L_x_12:
[----:B------:R-:W4:Y:S01]  /*0bf0*/  SHFL.IDX PT, R2, R46, RZ, 0x1f ;  /* 0x00001fff2e027589 */ /* 0x000f2200000e0000 */
[----:B------:R-:W-:Y:S01]  /*0c00*/  NOP ;  /* 0x0000000000007918 */ /* 0x000fe20000000000 */
[----:B----4-:R-:W-:-:S13]  /*0c10*/  ISETP.NE.AND P0, PT, R2, 0x4, PT ;  /* 0x000000040200780c */ /* 0x010fda0003f05270 */
[----:B------:R-:W-:Y:S05]  /*0c20*/  @P0 BRA `(.L_x_13) ;  /* 0x00000000004c0947 */ /* 0x000fea0003800000 */
[----:B--23--:R-:W2:Y:S01]  /*0c30*/  S2UR UR6, SR_CgaCtaId ;  /* 0x00000000000679c3 */ /* 0x00cea20000008800 */
[----:B------:R-:W-:Y:S01]  /*0c40*/  UMOV UR4, 0x3a0 ;  /* 0x000003a000047882 */ /* 0x000fe20000000000 */
[----:B------:R-:W-:Y:S01]  /*0c50*/  UMOV UR5, 0x400 ;  /* 0x0000040000057882 */ /* 0x000fe20000000000 */
[----:B------:R-:W-:Y:S01]  /*0c60*/  USEL UR4, UR4, 0x320, UP3 ;  /* 0x0000032004047887 */ /* 0x000fe20009800000 */
[----:B------:R-:W-:Y:S01]  /*0c70*/  UMOV UR8, 0x1 ;  /* 0x0000000100087882 */ /* 0x000fe20000000000 */
[----:B------:R-:W-:Y:S01]  /*0c80*/  ELECT P0, URZ, PT ;  /* 0x0000000000ff782f */ /* 0x000fe20003800000 */
[----:B------:R-:W-:-:S04]  /*0c90*/  UIADD3 UR8, UPT, UPT, -UR8, 0x100000, URZ ;  /* 0x0010000008087890 */ /* 0x000fc8000fffe1ff */
[----:B------:R-:W-:Y:S02]  /*0ca0*/  USHF.L.U32 UR9, UR8, 0xb, URZ ;  /* 0x0000000b08097899 */ /* 0x000fe400080006ff */
[----:B------:R-:W-:Y:S02]  /*0cb0*/  USHF.L.U32 UR8, UR8, 0x1, URZ ;  /* 0x0000000108087899 */ /* 0x000fe400080006ff */
[----:B--2---:R-:W-:Y:S02]  /*0cc0*/  ULEA UR6, UR6, UR5, 0x18 ;  /* 0x0000000506067291 */ /* 0x004fe4000f8ec0ff */
[----:B------:R-:W-:-:S04]  /*0cd0*/  UIADD3 UR4, UPT, UPT, -UR4, 0x100000, URZ ;  /* 0x0010000004047890 */ /* 0x000fc8000fffe1ff */
[----:B------:R-:W-:Y:S02]  /*0ce0*/  USHF.L.U32 UR5, UR4, 0xb, URZ ;  /* 0x0000000b04057899 */ /* 0x000fe400080006ff */
[----:B------:R-:W-:Y:S01]  /*0cf0*/  USHF.L.U32 UR4, UR4, 0x1, URZ ;  /* 0x0000000104047899 */ /* 0x000fe200080006ff */
[----:B------:R-:W2:Y:S03]  /*0d00*/  FENCE.VIEW.ASYNC.S ;  /* 0x00000000000073c6 */ /* 0x000ea60000000000 */
[----:B--2---:R4:W2:Y:S08]  /*0d10*/  SYNCS.EXCH.64 URZ, [UR6+0x1e0], UR8 ;  /* 0x0001e00806ff75b2 */ /* 0x0048b00008000100 */
[----:B------:R4:W3:Y:S01]  /*0d20*/  SYNCS.EXCH.64 URZ, [UR6+0x1f0], UR4 ;  /* 0x0001f00406ff75b2 */ /* 0x0008e20008000100 */
[----:B------:R4:W1:Y:S01]  /*0d30*/  SYNCS.EXCH.64 URZ, [UR6+0x1e8], UR8 ;  /* 0x0001e80806ff75b2 */ /* 0x0008620008000100 */
[----:B------:R4:W1:Y:S02]  /*0d40*/  SYNCS.EXCH.64 URZ, [UR6+0x1f8], UR4 ;  /* 0x0001f80406ff75b2 */ /* 0x0008640008000100 */
[----:B----4-:R-:W-:Y:S01]  /*0d50*/  NOP ;  /* 0x0000000000007918 */ /* 0x010fe20000000000 */
.L_x_13:
[----:B------:R-:W4:Y:S01]  /*0d60*/  SHFL.IDX PT, R2, R46, RZ, 0x1f ;  /* 0x00001fff2e027589 */ /* 0x000f2200000e0000 */
[----:B------:R-:W-:Y:S01]  /*0d70*/  NOP ;  /* 0x0000000000007918 */ /* 0x000fe20000000000 */
[----:B----4-:R-:W-:-:S13]  /*0d80*/  ISETP.NE.AND P0, PT, R2, 0x5, PT ;  /* 0x000000050200780c */ /* 0x010fda0003f05270 */
[----:B------:R-:W-:Y:S05]  /*0d90*/  @P0 BRA `(.L_x_14) ;  /* 0x0000000000580947 */ /* 0x000fea0003800000 */
[----:B--23--:R-:W2:Y:S01]  /*0da0*/  S2UR UR4, SR_CgaCtaId ;  /* 0x00000000000479c3 */ /* 0x00cea20000008800 */
        /* <DEDUP_REMOVED lines=10> */
[----:B--2---:R-:W-:Y:S01]  /*0e50*/  ULEA UR4, UR4, UR5, 0x18 ;  /* 0x0000000504047291 */ /* 0x004fe2000f8ec0ff */
[----:B------:R-:W2:Y:S11]  /*0e60*/  FENCE.VIEW.ASYNC.S ;  /* 0x00000000000073c6 */ /* 0x000eb60000000000 */
[----:B--2---:R4:W2:Y:S01]  /*0e70*/  SYNCS.EXCH.64 URZ, [UR4+0x200], UR8 ;  /* 0x0002000804ff75b2 */ /* 0x0048a20008000100 */
[----:B------:R4:W3:Y:S01]  /*0e80*/  SYNCS.EXCH.64 URZ, [UR4+0x220], UR6 ;  /* 0x0002200604ff75b2 */ /* 0x0008e20008000100 */
[----:B------:R4:W1:Y:S01]  /*0e90*/  SYNCS.EXCH.64 URZ, [UR4+0x208], UR8 ;  /* 0x0002080804ff75b2 */ /* 0x0008620008000100 */
[----:B------:R4:W1:Y:S01]  /*0ea0*/  SYNCS.EXCH.64 URZ, [UR4+0x228], UR6 ;  /* 0x0002280604ff75b2 */ /* 0x0008620008000100 */
[----:B------:R4:W1:Y:S01]  /*0eb0*/  SYNCS.EXCH.64 URZ, [UR4+0x210], UR8 ;  /* 0x0002100804ff75b2 */ /* 0x0008620008000100 */
[----:B------:R4:W1:Y:S01]  /*0ec0*/  SYNCS.EXCH.64 URZ, [UR4+0x230], UR6 ;  /* 0x0002300604ff75b2 */ /* 0x0008620008000100 */
[----:B------:R4:W1:Y:S01]  /*0ed0*/  SYNCS.EXCH.64 URZ, [UR4+0x218], UR8 ;  /* 0x0002180804ff75b2 */ /* 0x0008620008000100 */
[----:B------:R4:W1:Y:S02]  /*0ee0*/  SYNCS.EXCH.64 URZ, [UR4+0x238], UR6 ;  /* 0x0002380604ff75b2 */ /* 0x0008640008000100 */
[----:B----4-:R-:W-:Y:S01]  /*0ef0*/  NOP ;  /* 0x0000000000007918 */ /* 0x010fe20000000000 */
.L_x_14:
[----:B------:R-:W4:Y:S01]  /*0f00*/  SHFL.IDX PT, R2, R46, RZ, 0x1f ;  /* 0x00001fff2e027589 */ /* 0x000f2200000e0000 */
[----:B------:R-:W1:Y:S01]  /*0f10*/  S2UR UR54, SR_CgaCtaId ;  /* 0x00000000003679c3 */ /* 0x000e620000008800 */
[----:B------:R-:W-:Y:S01]  /*0f20*/  NOP ;  /* 0x0000000000007918 */ /* 0x000fe20000000000 */
[----:B----4-:R-:W-:-:S13]  /*0f30*/  ISETP.NE.AND P0, PT, R2, 0x3, PT ;  /* 0x000000030200780c */ /* 0x010fda0003f05270 */
[----:B-1----:R-:W-:Y:S05]  /*0f40*/  @P0 BRA `(.L_x_15) ;  /* 0x0000000000340947 */ /* 0x002fea0003800000 */
[----:B--23--:R-:W-:Y:S01]  /*0f50*/  UMOV UR4, 0x400 ;  /* 0x0000040000047882 */ /* 0x00cfe20000000000 */
[----:B------:R-:W-:Y:S01]  /*0f60*/  UMOV UR6, 0x20 ;  /* 0x0000002000067882 */ /* 0x000fe20000000000 */
[----:B------:R-:W-:Y:S02]  /*0f70*/  ULEA UR4, UR54, UR4, 0x18 ;  /* 0x0000000436047291 */ /* 0x000fe4000f8ec0ff */
[----:B------:R-:W-:-:S04]  /*0f80*/  UIADD3 UR6, UPT, UPT, -UR6, 0x100000, URZ ;  /* 0x0010000006067890 */ /* 0x000fc8000fffe1ff */
[----:B------:R-:W-:Y:S02]  /*0f90*/  USHF.L.U32 UR7, UR6, 0xb, URZ ;  /* 0x0000000b06077899 */ /* 0x000fe400080006ff */
[----:B------:R-:W-:Y:S01]  /*0fa0*/  USHF.L.U32 UR6, UR6, 0x1, URZ ;  /* 0x0000000106067899 */ /* 0x000fe200080006ff */
[----:B------:R-:W-:Y:S01]  /*0fb0*/  ELECT P0, URZ, PT ;  /* 0x0000000000ff782f */ /* 0x000fe20003800000 */
[----:B------:R-:W1:Y:S10]  /*0fc0*/  FENCE.VIEW.ASYNC.S ;  /* 0x00000000000073c6 */ /* 0x000e740000000000 */
[----:B-1----:R1:W4:Y:S01]  /*0fd0*/  SYNCS.EXCH.64 URZ, [UR4+0x240], UR6 ;  /* 0x0002400604ff75b2 */ /* 0x0023220008000100 */
[----:B------:R1:W2:Y:S01]  /*0fe0*/  SYNCS.EXCH.64 URZ, [UR4+0x250], UR6 ;  /* 0x0002500604ff75b2 */ /* 0x0002a20008000100 */
[----:B------:R1:W3:Y:S01]  /*0ff0*/  SYNCS.EXCH.64 URZ, [UR4+0x248], UR6 ;  /* 0x0002480604ff75b2 */ /* 0x0002e20008000100 */
[----:B------:R1:W1:Y:S01]  /*1000*/  SYNCS.EXCH.64 URZ, [UR4+0x258], UR6 ;  /* 0x0002580604ff75b2 */ /* 0x0002620008000100 */
[----:B------:R-:W-:Y:S01]  /*1010*/  NOP ;  /* 0x0000000000007918 */ /* 0x000fe20000000000 */
.L_x_15:
[----:B-123--:R-:W1:Y:S01]  /*1020*/  LDCU UR4, c[0x0][0x36c] ;  /* 0x00006d80ff0477ac */ /* 0x00ee620008000800 */
[----:B------:R-:W-:Y:S01]  /*1030*/  ISETP.NE.OR P3, PT, R0, 0x2, !P3 ;  /* 0x000000020000780c */ /* 0x000fe20005f65670 */
[----:B------:R-:W-:Y:S01]  /*1040*/  NOP ;  /* 0x0000000000007918 */ /* 0x000fe20000000000 */
[----:B------:R-:W-:Y:S01]  /*1050*/  LOP3.LUT R0, R55, 0x1f, RZ, 0xc0, !PT ;  /* 0x0000001f37007812 */ /* 0x000fe200078ec0ff */
[----:B------:R-:W-:Y:S02]  /*1060*/  UISETP.NE.AND UP4, UPT, UR18, 0x2, UPT ;  /* 0x000000021200788c */ /* 0x000fe4000bf85270 */
[----:B------:R-:W-:Y:S02]  /*1070*/  UISETP.NE.AND UP5, UPT, UR18, URZ, UPT ;  /* 0x000000ff1200728c */ /* 0x000fe4000bfa5270 */
[----:B-1----:R-:W-:-:S09]  /*1080*/  UISETP.EQ.U32.AND UP6, UPT, UR4, 0x1, UPT ;  /* 0x000000010400788c */ /* 0x002fd2000bfc2070 */
[----:B------:R-:W-:Y:S05]  /*1090*/  BRA.U !UP6, `(.L_x_16) ;  /* 0x000000010e087547 */ /* 0x000fea000b800000 */
[----:B----4-:R-:W-:Y:S01]  /*10a0*/  UCGABAR_ARV ;  /* 0x00000000000079c7 */ /* 0x010fe20008000000 */
[----:B------:R-:W-:Y:S05]  /*10b0*/  BRA `(.L_x_17) ;  /* 0x0000000000047947 */ /* 0x000fea0003800000 */
.L_x_16:
[----:B----4-:R-:W-:Y:S01]  /*10c0*/  NOP ;  /* 0x0000000000007918 */ /* 0x010fe20000000000 */
.L_x_17:
[----:B------:R-:W1:Y:S01]  /*10d0*/  S2UR UR26, SR_CTAID.X ;  /* 0x00000000001a79c3 */ /* 0x000e620000002500 */
[----:B------:R-:W-:-:S05]  /*10e0*/  CS2R.32 R48, SR_CgaSize ;  /* 0x0000000000307805 */ /* 0x000fca0000008a00 */
[----:B------:R-:W-:-:S05]  /*10f0*/  IMAD R48, R48, -0xa0, RZ ;  /* 0xffffff6030307824 */ /* 0x000fca00078e02ff */
[----:B------:R-:W-:-:S14]  /*1100*/  R2UR UR5, R48 ;  /* 0x00000000300572ca */ /* 0x000fdc00000e0000 */
[----:B------:R-:W2:Y:S01]  /*1110*/  LDCU UR5, c[0x0][UR5+0x2b0] ;  /* 0x00005600050577ac */ /* 0x000ea20008000800 */
[----:B------:R-:W-:-:S05]  /*1120*/  CS2R.32 R48, SR_CgaSize ;  /* 0x0000000000307805 */ /* 0x000fca0000008a00 */
[----:B------:R-:W-:-:S05]  /*1130*/  IMAD R48, R48, -0xa0, RZ ;  /* 0xffffff6030307824 */ /* 0x000fca00078e02ff */
[----:B------:R-:W-:-:S14]  /*1140*/  R2UR UR4, R48 ;  /* 0x00000000300472ca */ /* 0x000fdc00000e0000 */
[----:B------:R-:W3:Y:S01]  /*1150*/  LDCU UR4, c[0x0][UR4+0x2b4] ;  /* 0x00005680040477ac */ /* 0x000ee20008000800 */
[----:B------:R-:W4:Y:S01]  /*1160*/  S2UR UR30, SR_CTAID.Y ;  /* 0x00000000001e79c3 */ /* 0x000f220000002600 */
[----:B------:R-:W-:-:S05]  /*1170*/  CS2R.32 R48, SR_CgaSize ;  /* 0x0000000000307805 */ /* 0x000fca0000008a00 */
[----:B------:R-:W-:-:S05]  /*1180*/  IMAD R48, R48, -0xa0, RZ ;  /* 0xffffff6030307824 */ /* 0x000fca00078e02ff */
[----:B------:R-:W-:-:S14]  /*1190*/  R2UR UR6, R48 ;  /* 0x00000000300672ca */ /* 0x000fdc00000e0000 */
[----:B------:R-:W3:Y:S01]  /*11a0*/  LDCU UR6, c[0x0][UR6+0x2a0] ;  /* 0x00005400060677ac */ /* 0x000ee20008000800 */
[----:B------:R-:W-:-:S05]  /*11b0*/  CS2R.32 R48, SR_CgaSize ;  /* 0x0000000000307805 */ /* 0x000fca0000008a00 */
[----:B------:R-:W-:-:S05]  /*11c0*/  IMAD R48, R48, -0xa0, RZ ;  /* 0xffffff6030307824 */ /* 0x000fca00078e02ff */
[----:B------:R-:W-:-:S14]  /*11d0*/  R2UR UR7, R48 ;  /* 0x00000000300772ca */ /* 0x000fdc00000e0000 */
[----:B------:R-:W3:Y:S01]  /*11e0*/  LDCU UR7, c[0x0][UR7+0x2a4] ;  /* 0x00005480070777ac */ /* 0x000ee20008000800 */
[----:B------:R-:W-:Y:S01]  /*11f0*/  USHF.L.U32 UR24, UR54, 0x9, URZ ;  /* 0x0000000936187899 */ /* 0x000fe200080006ff */
[----:B------:R-:W3:Y:S01]  /*1200*/  LDCU UR19, c[0x0][0xb24] ;  /* 0x00016480ff1377ac */ /* 0x000ee20008000800 */
[----:B------:R-:W3:Y:S01]  /*1210*/  LDCU UR42, c[0x0][0xb24] ;  /* 0x00016480ff2a77ac */ /* 0x000ee20008000800 */
[----:B-1----:R-:W-:Y:S01]  /*1220*/  I2FP.F32.U32 R3, UR26 ;  /* 0x0000001a00037c45 */ /* 0x002fe20008201000 */
[----:B------:R-:W1:Y:S04]  /*1230*/  LDCU UR22, c[0x0][0xb30] ;  /* 0x00016600ff1677ac */ /* 0x000e680008000800 */
[----:B--2---:R-:W-:Y:S01]  /*1240*/  FMUL R3, R3, UR5 ;  /* 0x0000000503037c20 */ /* 0x004fe20008400000 */
[----:B------:R-:W-:Y:S01]  /*1250*/  ULOP3.LUT UR24, UR24, 0x600, URZ, 0xc0, !UPT ;  /* 0x0000060018187892 */ /* 0x000fe2000f8ec0ff */
[----:B----4-:R-:W-:-:S04]  /*1260*/  I2FP.F32.U32 R2, UR30 ;  /* 0x0000001e00027c45 */ /* 0x010fc80008201000 */
[----:B------:R-:W2:Y:S01]  /*1270*/  F2I.U32.TRUNC.NTZ R3, R3 ;  /* 0x0000000300037305 */ /* 0x000ea2000020f000 */
[----:B---3--:R-:W-:-:S07]  /*1280*/  FMUL R2, R2, UR4 ;  /* 0x0000000402027c20 */ /* 0x008fce0008400000 */
[----:B------:R-:W3:Y:S01]  /*1290*/  F2I.U32.TRUNC.NTZ R2, R2 ;  /* 0x0000000200027305 */ /* 0x000ee2000020f000 */
[----:B--2---:R-:W-:Y:S02]  /*12a0*/  R2UR UR5, R3 ;  /* 0x00000000030572ca */ /* 0x004fe400000e0000 */
[----:B---3--:R-:W-:Y:S02]  /*12b0*/  R2UR UR4, R2 ;  /* 0x00000000020472ca */ /* 0x008fe400000e0000 */
[----:B------:R-:W-:-:S09]  /*12c0*/  PRMT R2, RZ, 0x7610, R2 ;  /* 0x00007610ff027816 */ /* 0x000fd20000000002 */
[----:B------:R-:W-:-:S04]  /*12d0*/  UIADD3 UR5, UPT, UPT, -UR5, URZ, URZ ;  /* 0x000000ff05057290 */ /* 0x000fc8000fffe1ff */
[----:B------:R-:W-:Y:S02]  /*12e0*/  UIMAD UR5, UR6, UR5, UR26 ;  /* 0x00000005060572a4 */ /* 0x000fe4000f8e021a */
[----:B------:R-:W-:-:S04]  /*12f0*/  UIADD3 UR4, UPT, UPT, -UR4, URZ, URZ ;  /* 0x000000ff04047290 */ /* 0x000fc8000fffe1ff */
[----:B------:R-:W-:Y:S01]  /*1300*/  IMAD.U32 R48, RZ, RZ, UR5 ;  /* 0x00000005ff307e24 */ /* 0x000fe2000f8e00ff */
[----:B------:R-:W-:-:S06]  /*1310*/  UIMAD UR4, UR7, UR4, UR30 ;  /* 0x00000004070472a4 */ /* 0x000fcc000f8e021e */
[----:B------:R-:W-:Y:S01]  /*1320*/  IMAD.U32 R47, RZ, RZ, UR4 ;  /* 0x00000004ff2f7e24 */ /* 0x000fe2000f8e00ff */
[----:B-1----:R-:W-:Y:S06]  /*1330*/  BRA.U UP5, `(.L_x_18) ;  /* 0x0000000105487547 */ /* 0x002fec000b800000 */
[----:B------:R-:W-:Y:S02]  /*1340*/  R2UR UR4, R47 ;  /* 0x000000002f0472ca */ /* 0x000fe400000e0000 */
[----:B------:R-:W-:-:S11]  /*1350*/  R2UR UR8, R48 ;  /* 0x00000000300872ca */ /* 0x000fd600000e0000 */
[----:B------:R-:W-:Y:S02]  /*1360*/  UISETP.NE.AND UP0, UPT, UR4, URZ, UPT ;  /* 0x000000ff0400728c */ /* 0x000fe4000bf05270 */
[----:B------:R-:W-:Y:S02]  /*1370*/  UISETP.NE.AND UP2, UPT, UR8, 0x1, UPT ;  /* 0x000000010800788c */ /* 0x000fe4000bf45270 */
[----:B------:R-:W-:-:S04]  /*1380*/  UISETP.EQ.OR UP0, UPT, UR8, URZ, !UP0 ;  /* 0x000000ff0800728c */ /* 0x000fc8000c702670 */
[----:B------:R-:W-:Y:S02]  /*1390*/  USEL UR7, URZ, 0x1, !UP0 ;  /* 0x00000001ff077887 */ /* 0x000fe4000c000000 */
[----:B------:R-:W-:-:S04]  /*13a0*/  UISETP.NE.AND UP0, UPT, UR4, URZ, UPT ;  /* 0x000000ff0400728c */ /* 0x000fc8000bf05270 */
[----:B------:R-:W-:-:S04]  /*13b0*/  USEL UR4, URZ, 0x2, UP0 ;  /* 0x00000002ff047887 */ /* 0x000fc80008000000 */
[----:B------:R-:W-:Y:S02]  /*13c0*/  USEL UR6, UR4, 0x2, UP2 ;  /* 0x0000000204067887 */ /* 0x000fe40009000000 */
[----:B------:R-:W-:Y:S02]  /*13d0*/  USEL UR4, URZ, 0x4, UP0 ;  /* 0x00000004ff047887 */ /* 0x000fe40008000000 */
[----:B------:R-:W-:-:S04]  /*13e0*/  UISETP.NE.AND UP2, UPT, UR8, 0x2, UPT ;  /* 0x000000020800788c */ /* 0x000fc8000bf45270 */
[----:B------:R-:W-:Y:S02]  /*13f0*/  USEL UR5, UR4, 0x4, UP2 ;  /* 0x0000000404057887 */ /* 0x000fe40009000000 */
[----:B------:R-:W-:Y:S02]  /*1400*/  USEL UR4, URZ, 0x8, UP0 ;  /* 0x00000008ff047887 */ /* 0x000fe40008000000 */
[----:B------:R-:W-:Y:S02]  /*1410*/  UISETP.NE.AND UP0, UPT, UR8, 0x3, UPT ;  /* 0x000000030800788c */ /* 0x000fe4000bf05270 */
[----:B------:R-:W-:Y:S02]  /*1420*/  UIADD3 UR5, UPT, UPT, UR5, UR6, UR7 ;  /* 0x0000000605057290 */ /* 0x000fe4000fffe007 */
[----:B------:R-:W-:-:S04]  /*1430*/  USEL UR4, UR4, 0x8, UP0 ;  /* 0x0000000804047887 */ /* 0x000fc80008000000 */
[----:B------:R-:W-:-:S06]  /*1440*/  UIADD3 UR4, UPT, UPT, UR5, UR4, URZ ;  /* 0x0000000405047290 */ /* 0x000fcc000fffe0ff */
[----:B------:R-:W-:-:S07]  /*1450*/  IMAD.U32 R2, RZ, RZ, UR4 ;  /* 0x00000004ff027e24 */ /* 0x000fce000f8e00ff */
.L_x_18:
[----:B------:R-:W1:Y:S01]  /*1460*/  S2UR UR36, SR_CTAID.Z ;  /* 0x00000000002479c3 */ /* 0x000e620000002700 */
[----:B------:R-:W-:-:S09]  /*1470*/  UISETP.GE.AND UP0, UPT, UR19, 0x1, UPT ;  /* 0x000000011300788c */ /* 0x000fd2000bf06270 */
[----:B------:R-:W-:Y:S05]  /*1480*/  BRA.U !UP0, `(.L_x_19) ;  /* 0x0000000108d07547 */ /* 0x000fea000b800000 */
[----:B------:R-:W2:Y:S01]  /*1490*/  LDCU UR20, c[0x0][0xb0c] ;  /* 0x00016180ff1477ac */ /* 0x000ea20008000800 */
[----:B------:R-:W3:Y:S01]  /*14a0*/  LDCU.128 UR12, c[0x0][0xb10] ;  /* 0x00016200ff0c77ac */ /* 0x000ee20008000c00 */
[----:B------:R-:W4:Y:S01]  /*14b0*/  LDCU UR6, c[0x0][0x370] ;  /* 0x00006e00ff0677ac */ /* 0x000f220008000800 */
[----:B------:R-:W1:Y:S01]  /*14c0*/  LDCU UR7, c[0x0][0x374] ;  /* 0x00006e80ff0777ac */ /* 0x000e620008000800 */
[----:B------:R-:W1:Y:S01]  /*14d0*/  LDCU UR21, c[0x0][0xb20] ;  /* 0x00016400ff1577ac */ /* 0x000e620008000800 */
[----:B--2---:R-:W-:Y:S02]  /*14e0*/  UISETP.NE.AND UP0, UPT, UR20, 0x1, UPT ;  /* 0x000000011400788c */ /* 0x004fe4000bf05270 */
[----:B---3--:R-:W-:Y:S01]  /*14f0*/  UIMAD.WIDE.U32 UR4, UR26, UR12, URZ ;  /* 0x0000000c1a0472a5 */ /* 0x008fe2000f8e00ff */
[----:B------:R-:W2:Y:S01]  /*1500*/  LDCU.64 UR8, c[0x0][0xb28] ;  /* 0x00016500ff0877ac */ /* 0x000ea20008000a00 */
[----:B----4-:R-:W-:Y:S02]  /*1510*/  UIMAD.WIDE.U32 UR10, UR6, UR12, URZ ;  /* 0x0000000c060a72a5 */ /* 0x010fe4000f8e00ff */
[----:B------:R-:W-:-:S02]  /*1520*/  USHF.R.U32.HI UR5, URZ, UR13, UR5 ;  /* 0x0000000dff057299 */ /* 0x000fc40008011605 */
[----:B------:R-:W-:Y:S02]  /*1530*/  UISETP.NE.AND UP2, UPT, UR19, 0x1, UPT ;  /* 0x000000011300788c */ /* 0x000fe4000bf45270 */
[----:B------:R-:W-:Y:S01]  /*1540*/  USEL UR5, UR26, UR5, !UP0 ;  /* 0x000000051a057287 */ /* 0x000fe2000c000000 */
[----:B------:R-:W-:Y:S01]  /*1550*/  UMOV UR10, UR11 ;  /* 0x0000000b000a7c82 */ /* 0x000fe20008000000 */
[----:B------:R-:W-:Y:S02]  /*1560*/  UIMAD.WIDE.U32 UR16, UR30, UR15, URZ ;  /* 0x0000000f1e1072a5 */ /* 0x000fe4000f8e00ff */
[----:B------:R-:W-:Y:S02]  /*1570*/  @UP0 USHF.R.U32.HI UR6, URZ, UR13, UR10 ;  /* 0x0000000dff060299 */ /* 0x000fe4000801160a */
[----:B------:R-:W-:Y:S02]  /*1580*/  UISETP.NE.AND UP0, UPT, UR14, 0x1, UPT ;  /* 0x000000010e00788c */ /* 0x000fe4000bf05270 */
[----:B-1----:R-:W-:-:S02]  /*1590*/  UIMAD.WIDE.U32 UR10, UR7, UR15, URZ ;  /* 0x0000000f070a72a5 */ /* 0x002fc4000f8e00ff */
[----:B--2---:R-:W-:Y:S01]  /*15a0*/  UIMAD.WIDE.U32 UR12, UR6, UR8, URZ ;  /* 0x00000008060c72a5 */ /* 0x004fe2000f8e00ff */
[----:B------:R-:W-:Y:S02]  /*15b0*/  UMOV UR4, UR17 ;  /* 0x0000001100047c82 */ /* 0x000fe40008000000 */
[----:B------:R-:W-:Y:S02]  /*15c0*/  USHF.R.U32.HI UR4, URZ, UR21, UR4 ;  /* 0x00000015ff047299 */ /* 0x000fe40008011604 */
[----:B------:R-:W-:Y:S02]  /*15d0*/  UMOV UR10, UR11 ;  /* 0x0000000b000a7c82 */ /* 0x000fe40008000000 */
[----:B------:R-:W-:Y:S01]  /*15e0*/  UMOV UR12, UR13 ;  /* 0x0000000d000c7c82 */ /* 0x000fe20008000000 */
[----:B------:R-:W-:Y:S02]  /*15f0*/  @UP0 USHF.R.U32.HI UR7, URZ, UR21, UR10 ;  /* 0x00000015ff070299 */ /* 0x000fe4000801160a */
[----:B------:R-:W-:-:S02]  /*1600*/  USEL UR4, UR30, UR4, !UP0 ;  /* 0x000000041e047287 */ /* 0x000fc4000c000000 */
[----:B------:R-:W-:Y:S02]  /*1610*/  UIMAD.WIDE.U32 UR10, UR7, UR8, URZ ;  /* 0x00000008070a72a5 */ /* 0x000fe4000f8e00ff */
[----:B------:R-:W-:Y:S02]  /*1620*/  @UP2 USHF.R.U32.HI UR6, URZ, UR9, UR12 ;  /* 0x00000009ff062299 */ /* 0x000fe4000801160c */
[----:B------:R-:W-:-:S03]  /*1630*/  UIMAD.WIDE.U32 UR12, UR4, UR8, URZ ;  /* 0x00000008040c72a5 */ /* 0x000fc6000f8e00ff */
[----:B------:R-:W-:Y:S02]  /*1640*/  UMOV UR10, UR11 ;  /* 0x0000000b000a7c82 */ /* 0x000fe40008000000 */
[----:B------:R-:W-:Y:S02]  /*1650*/  @UP2 USHF.R.U32.HI UR7, URZ, UR9, UR10 ;  /* 0x00000009ff072299 */ /* 0x000fe4000801160a */
[----:B------:R-:W-:Y:S02]  /*1660*/  UIMAD UR10, UR6, UR19, URZ ;  /* 0x00000013060a72a4 */ /* 0x000fe4000f8e02ff */
[----:B------:R-:W-:-:S04]  /*1670*/  UIMAD UR7, UR7, UR19, URZ ;  /* 0x00000013070772a4 */ /* 0x000fc8000f8e02ff */
[----:B------:R-:W-:-:S03]  /*1680*/  UISETP.GE.AND UP0, UPT, UR4, UR7, UPT ;  /* 0x000000070400728c */ /* 0x000fc6000bf06270 */
[----:B------:R-:W-:Y:S01]  /*1690*/  UMOV UR7, UR13 ;  /* 0x0000000d00077c82 */ /* 0x000fe20008000000 */
[----:B------:R-:W-:Y:S02]  /*16a0*/  UISETP.GE.OR UP0, UPT, UR5, UR10, UP0 ;  /* 0x0000000a0500728c */ /* 0x000fe40008706670 */
[----:B------:R-:W-:Y:S02]  /*16b0*/  UIMAD.WIDE.U32 UR10, UR5, UR8, URZ ;  /* 0x00000008050a72a5 */ /* 0x000fe4000f8e00ff */
[----:B------:R-:W-:Y:S02]  /*16c0*/  USHF.R.U32.HI UR7, URZ, UR9, UR7 ;  /* 0x00000009ff077299 */ /* 0x000fe40008011607 */
[----:B------:R-:W-:Y:S02]  /*16d0*/  UIADD3 UR10, UPT, UPT, -UR4, URZ, URZ ;  /* 0x000000ff040a7290 */ /* 0x000fe4000fffe1ff */
[----:B------:R-:W-:Y:S02]  /*16e0*/  USEL UR7, UR4, UR7, !UP2 ;  /* 0x0000000704077287 */ /* 0x000fe4000d000000 */
[----:B------:R-:W-:Y:S01]  /*16f0*/  UIMAD UR10, UR14, UR10, UR30 ;  /* 0x0000000a0e0a72a4 */ /* 0x000fe2000f8e021e */
[----:B------:R-:W-:Y:S01]  /*1700*/  @!UP0 UMOV UR8, UR11 ;  /* 0x0000000b00088c82 */ /* 0x000fe20008000000 */
[----:B------:R-:W-:-:S02]  /*1710*/  UIADD3 UR11, UPT, UPT, -UR5, URZ, URZ ;  /* 0x000000ff050b7290 */ /* 0x000fc4000fffe1ff */
[----:B------:R-:W-:Y:S02]  /*1720*/  @!UP0 USHF.R.U32.HI UR8, URZ, UR9, UR8 ;  /* 0x00000009ff088299 */ /* 0x000fe40008011608 */
[----:B------:R-:W-:Y:S02]  /*1730*/  UIADD3 UR9, UPT, UPT, -UR7, URZ, URZ ;  /* 0x000000ff07097290 */ /* 0x000fe4000fffe1ff */
[----:B------:R-:W-:Y:S02]  /*1740*/  @!UP0 USEL UR8, UR5, UR8, !UP2 ;  /* 0x0000000805088287 */ /* 0x000fe4000d000000 */
[----:B------:R-:W-:Y:S02]  /*1750*/  UIMAD UR9, UR19, UR9, UR4 ;  /* 0x00000009130972a4 */ /* 0x000fe4000f8e0204 */
[----:B------:R-:W-:Y:S02]  /*1760*/  @!UP0 UIADD3 UR7, UPT, UPT, UR7, -UR8, URZ ;  /* 0x8000000807078290 */ /* 0x000fe4000fffe0ff */
[----:B------:R-:W-:-:S02]  /*1770*/  @!UP0 UIMAD UR6, UR9, UR6, UR8 ;  /* 0x00000006090682a4 */ /* 0x000fc4000f8e0208 */
[----:B------:R-:W-:Y:S02]  /*1780*/  @!UP0 UIMAD UR4, UR7, UR19, UR5 ;  /* 0x00000013070482a4 */ /* 0x000fe4000f8e0205 */
[----:B------:R-:W-:Y:S02]  /*1790*/  UIMAD UR26, UR20, UR11, UR26 ;  /* 0x0000000b141a72a4 */ /* 0x000fe4000f8e021a */
[----:B------:R-:W-:Y:S01]  /*17a0*/  UIMAD UR30, UR4, UR14, UR10 ;  /* 0x0000000e041e72a4 */ /* 0x000fe2000f8e020a */
[----:B------:R-:W-:Y:S02]  /*17b0*/  @!UP0 UMOV UR5, UR6 ;  /* 0x0000000600058c82 */ /* 0x000fe40008000000 */
[----:B------:R-:W-:-:S12]  /*17c0*/  UIMAD UR26, UR5, UR20, UR26 ;  /* 0x00000014051a72a4 */ /* 0x000fd8000f8e021a */
.L_x_19:
[----:B------:R-:W-:-:S09]  /*17d0*/  UISETP.NE.AND UP0, UPT, UR22, 0x1, UPT ;  /* 0x000000011600788c */ /* 0x000fd2000bf05270 */
[----:B------:R-:W-:Y:S05]  /*17e0*/  BRA.U UP0, `(.L_x_20) ;  /* 0x0000000100407547 */ /* 0x000fea000b800000 */
[----:B------:R-:W2:Y:S01]  /*17f0*/  LDCU.128 UR8, c[0x0][0xb10] ;  /* 0x00016200ff0877ac */ /* 0x000ea20008000c00 */
[----:B------:R-:W3:Y:S01]  /*1800*/  LDCU UR12, c[0x0][0xb0c] ;  /* 0x00016180ff0c77ac */ /* 0x000ee20008000800 */
[----:B------:R-:W4:Y:S01]  /*1810*/  LDCU UR13, c[0x0][0xb20] ;  /* 0x00016400ff0d77ac */ /* 0x000f220008000800 */
[----:B--2---:R-:W-:Y:S02]  /*1820*/  UIMAD.WIDE.U32 UR4, UR26, UR8, URZ ;  /* 0x000000081a0472a5 */ /* 0x004fe4000f8e00ff */
[----:B------:R-:W-:Y:S02]  /*1830*/  UIMAD.WIDE.U32 UR6, UR30, UR11, URZ ;  /* 0x0000000b1e0672a5 */ /* 0x000fe4000f8e00ff */
[----:B---3--:R-:W-:Y:S02]  /*1840*/  UISETP.NE.AND UP0, UPT, UR12, 0x1, UPT ;  /* 0x000000010c00788c */ /* 0x008fe4000bf05270 */
[----:B------:R-:W-:-:S03]  /*1850*/  USHF.R.U32.HI UR5, URZ, UR9, UR5 ;  /* 0x00000009ff057299 */ /* 0x000fc60008011605 */
[----:B------:R-:W-:Y:S01]  /*1860*/  UMOV UR4, UR7 ;  /* 0x0000000700047c82 */ /* 0x000fe20008000000 */
[----:B------:R-:W-:Y:S02]  /*1870*/  USEL UR5, UR26, UR5, !UP0 ;  /* 0x000000051a057287 */ /* 0x000fe4000c000000 */
[----:B------:R-:W-:Y:S02]  /*1880*/  UISETP.NE.AND UP0, UPT, UR10, 0x1, UPT ;  /* 0x000000010a00788c */ /* 0x000fe4000bf05270 */
[----:B----4-:R-:W-:-:S04]  /*1890*/  USHF.R.U32.HI UR4, URZ, UR13, UR4 ;  /* 0x0000000dff047299 */ /* 0x010fc80008011604 */
[----:B------:R-:W-:-:S04]  /*18a0*/  USEL UR4, UR30, UR4, !UP0 ;  /* 0x000000041e047287 */ /* 0x000fc8000c000000 */
[----:B------:R-:W-:Y:S02]  /*18b0*/  UIADD3 UR6, UPT, UPT, UR5, -UR4, URZ ;  /* 0x8000000405067290 */ /* 0x000fe4000fffe0ff */
[----:B------:R-:W-:Y:S02]  /*18c0*/  UIADD3 UR4, UPT, UPT, -UR5, UR4, URZ ;  /* 0x0000000405047290 */ /* 0x000fe4000fffe1ff */
[----:B------:R-:W-:Y:S02]  /*18d0*/  UIMAD UR30, UR6, UR10, UR30 ;  /* 0x0000000a061e72a4 */ /* 0x000fe4000f8e021e */
[----:B------:R-:W-:-:S12]  /*18e0*/  UIMAD UR26, UR4, UR12, UR26 ;  /* 0x0000000c041a72a4 */ /* 0x000fd8000f8e021a */
.L_x_20:
[----:B------:R-:W-:Y:S01]  /*18f0*/  UISETP.NE.AND UP0, UPT, UR18, 0x2, UPT ;  /* 0x000000021200788c */ /* 0x000fe2000bf05270 */
[----:B------:R-:W-:Y:S09]  /*1900*/  BRA.U !UP6, `(.L_x_21) ;  /* 0x000000010e0c7547 */ /* 0x000ff2000b800000 */
[----:B------:R-:W-:Y:S01]  /*1910*/  UCGABAR_WAIT ;  /* 0x0000000000007dc7 */ /* 0x000fe20008000000 */
[----:B------:R-:W-:Y:S01]  /*1920*/  CCTL.IVALL ;  /* 0x00000000ff00798f */ /* 0x000fe20002000000 */
[----:B------:R-:W-:Y:S05]  /*1930*/  BRA `(.L_x_22) ;  /* 0x0000000000047947 */ /* 0x000fea0003800000 */
.L_x_21:
[----:B------:R-:W-:Y:S06]  /*1940*/  BAR.SYNC.DEFER_BLOCKING 0x0 ;  /* 0x0000000000007b1d */ /* 0x000fec0000010000 */
.L_x_22:
[----:B------:R-:W-:Y:S05]  /*1950*/  BRA.U UP0, `(.L_x_23) ;  /* 0x0000001d00e87547 */ /* 0x000fea000b800000 */
[----:B------:R-:W2:Y:S01]  /*1960*/  LDCU UR6, c[0x0][0x38c] ;  /* 0x00007180ff0677ac */ /* 0x000ea20008000800 */
[----:B------:R-:W-:Y:S01]  /*1970*/  PLOP3.LUT P1, PT, PT, PT, UP3, 0x80, 0x8 ;  /* 0x000000000008781c */ /* 0x000fe20003f2f038 */
[----:B------:R-:W-:Y:S01]  /*1980*/  IMAD.MOV.U32 R12, RZ, RZ, 0x1 ;  /* 0x00000001ff0c7424 */ /* 0x000fe200078e00ff */
[----:B------:R-:W-:Y:S01]  /*1990*/  ISETP.EQ.OR P2, PT, R0, RZ, P3 ;  /* 0x000000ff0000720c */ /* 0x000fe20001f42670 */
[----:B------:R-:W-:Y:S01]  /*19a0*/  UISETP.NE.AND UP1, UPT, UR18, URZ, UPT ;  /* 0x000000ff1200728c */ /* 0x000fe2000bf25270 */
[----:B------:R-:W-:Y:S01]  /*19b0*/  PLOP3.LUT P1, PT, P1, PT, PT, 0x8, 0x80 ;  /* 0x000000000080781c */ /* 0x000fe20000f2e170 */
[----:B------:R-:W-:Y:S01]  /*19c0*/  USEL UR25, URZ, 0x1, UP4 ;  /* 0x00000001ff197887 */ /* 0x000fe2000a000000 */
[----:B------:R-:W-:Y:S01]  /*19d0*/  CS2R R10, SRZ ;  /* 0x00000000000a7805 */ /* 0x000fe2000001ff00 */
[----:B------:R-:W-:Y:S01]  /*19e0*/  IMAD.MOV.U32 R9, RZ, RZ, RZ ;  /* 0x000000ffff097224 */ /* 0x000fe200078e00ff */
[----:B------:R-:W3:Y:S01]  /*19f0*/  LDCU UR39, c[0x0][0x370] ;  /* 0x00006e00ff2777ac */ /* 0x000ee20008000800 */
[----:B------:R-:W-:Y:S01]  /*1a00*/  IMAD.MOV.U32 R8, RZ, RZ, 0x1 ;  /* 0x00000001ff087424 */ /* 0x000fe200078e00ff */
[----:B------:R-:W4:Y:S01]  /*1a10*/  LDCU.64 UR28, c[0x0][0x348] ;  /* 0x00006900ff1c77ac */ /* 0x000f220008000a00 */
[----:B------:R-:W-:-:S02]  /*1a20*/  USHF.R.U32.HI UR44, URZ, 0x5, UR24 ;  /* 0x00000005ff2c7899 */ /* 0x000fc40008011618 */
[----:B--2---:R-:W-:Y:S02]  /*1a30*/  UIADD3 UR5, UPT, UPT, UR6, 0x1f, URZ ;  /* 0x0000001f06057890 */ /* 0x004fe4000fffe0ff */
[----:B------:R-:W-:Y:S02]  /*1a40*/  UIADD3 UR45, UPT, UPT, UR6, 0x3e, URZ ;  /* 0x0000003e062d7890 */ /* 0x000fe4000fffe0ff */
[----:B------:R-:W-:Y:S01]  /*1a50*/  USHF.R.S32.HI UR4, URZ, 0x1f, UR5 ;  /* 0x0000001fff047899 */ /* 0x000fe20008011405 */
[----:B------:R-:W2:Y:S03]  /*1a60*/  LDCU UR38, c[0x0][0x374] ;  /* 0x00006e80ff2677ac */ /* 0x000ea60008000800 */
[----:B------:R-:W-:Y:S02]  /*1a70*/  ULEA.HI UR4, UR4, UR5, URZ, 0x5 ;  /* 0x0000000504047291 */ /* 0x000fe4000f8f28ff */
[----:B------:R-:W-:-:S02]  /*1a80*/  USEL UR25, UR25, 0x2, UP1 ;  /* 0x0000000219197887 */ /* 0x000fc40008800000 */
[----:B------:R-:W-:Y:S02]  /*1a90*/  USHF.R.S32.HI UR41, URZ, 0x5, UR4 ;  /* 0x00000005ff297899 */ /* 0x000fe40008011404 */
[----:B------:R-:W-:Y:S02]  /*1aa0*/  UIADD3 UR4, UPT, UPT, UR6, -0x1, URZ ;  /* 0xffffffff06047890 */ /* 0x000fe4000fffe0ff */
[----:B------:R-:W-:Y:S02]  /*1ab0*/  UISETP.LT.U32.AND UP0, UPT, UR41, 0x1a, UPT ;  /* 0x0000001a2900788c */ /* 0x000fe4000bf01070 */
[----:B------:R-:W-:Y:S02]  /*1ac0*/  UISETP.GE.U32.AND UP2, UPT, UR4, -0x3f, UPT ;  /* 0xffffffc10400788c */ /* 0x000fe4000bf46070 */
[----:B------:R-:W-:Y:S01]  /*1ad0*/  USEL UR40, UR41, 0x1a, UP0 ;  /* 0x0000001a29287887 */ /* 0x000fe20008000000 */
[----:B------:R-:W-:-:S03]  /*1ae0*/  UMOV UR5, URZ ;  /* 0x000000ff00057c82 */ /* 0x000fc60008000000 */
[----:B------:R-:W-:Y:S02]  /*1af0*/  UIADD3 UR21, UPT, UPT, UR40, -0x1, URZ ;  /* 0xffffffff28157890 */ /* 0x000fe4000fffe0ff */
[----:B------:R-:W-:-:S03]  /*1b00*/  UIADD3 UR43, UPT, UPT, UR41, -UR40, URZ ;  /* 0x80000028292b7290 */ /* 0x000fc6000fffe0ff */
[----:B------:R-:W-:-:S04]  /*1b10*/  @UP2 UIADD3 UR21, UPT, UPT, UR40, URZ, URZ ;  /* 0x000000ff28152290 */ /* 0x000fc8000fffe0ff */
[----:B--234-:R-:W-:-:S12]  /*1b20*/  UIADD3 UR21, UPT, UPT, UR21, 0x1, URZ ;  /* 0x0000000115157890 */ /* 0x01cfd8000fffe0ff */
.L_x_43:
[----:B------:R-:W-:Y:S01]  /*1b30*/  UISETP.NE.AND UP0, UPT, UR54, URZ, UPT ;  /* 0x000000ff3600728c */ /* 0x000fe2000bf05270 */
[----:B------:R-:W2:Y:S08]  /*1b40*/  S2UR UR54, SR_CgaCtaId ;  /* 0x00000000003679c3 */ /* 0x000eb00000008800 */
[----:B------:R-:W-:Y:S05]  /*1b50*/  BRA.U UP0, `(.L_x_24) ;  /* 0x0000000100347547 */ /* 0x000fea000b800000 */
[----:B------:R-:W3:Y:S01]  /*1b60*/  S2R R0, SR_CgaCtaId ;  /* 0x0000000000007919 */ /* 0x000ee20000008800 */
[----:B------:R-:W-:-:S04]  /*1b70*/  MOV R2, 0x400 ;  /* 0x0000040000027802 */ /* 0x000fc80000000f00 */
[----:B---3--:R-:W-:Y:S02]  /*1b80*/  LEA R0, R0, R2, 0x18 ;  /* 0x0000000200007211 */ /* 0x008fe400078ec0ff */
[----:B------:R-:W-:-:S03]  /*1b90*/  SHF.L.U32 R2, R8, 0x1f, RZ ;  /* 0x0000001f08027819 */ /* 0x000fc600000006ff */
[----:B------:R-:W-:-:S04]  /*1ba0*/  IMAD R0, R9, 0x8, R0 ;  /* 0x0000000809007824 */ /* 0x000fc800078e0200 */
[----:B------:R-:W3:Y:S02]  /*1bb0*/  SYNCS.PHASECHK.TRANS64.TRYWAIT P0, [R0+URZ+0x250], R2 ;  /* 0x00025002000075a7 */ /* 0x000ee400080011ff */
[----:B---3--:R-:W-:Y:S05]  /*1bc0*/  @!P0 BRA `(.L_x_25) ;  /* 0x0000006800348947 */ /* 0x008fea0003800000 */
.L_x_145:
[----:B------:R-:W-:Y:S01]  /*1bd0*/  VIADD R9, R9, 0x1 ;  /* 0x0000000109097836 */ /* 0x000fe20000000000 */
[----:B------:R3:W-:Y:S04]  /*1be0*/  SYNCS.ARRIVE.TRANS64.A1T0 RZ, [R0+URZ+0x240], RZ ;  /* 0x000240ff00ff79a7 */ /* 0x0007e800081000ff */
[----:B------:R-:W-:-:S04]  /*1bf0*/  ISETP.NE.AND P0, PT, R9, 0x2, PT ;  /* 0x000000020900780c */ /* 0x000fc80003f05270 */
[----:B------:R-:W-:Y:S02]  /*1c00*/  SEL R9, R9, RZ, P0 ;  /* 0x000000ff09097207 */ /* 0x000fe40000000000 */
[----:B---3--:R-:W-:-:S04]  /*1c10*/  SEL R0, RZ, 0x1, P0 ;  /* 0x00000001ff007807 */ /* 0x008fc80000000000 */
[----:B------:R-:W-:-:S07]  /*1c20*/  LOP3.LUT R8, R8, R0, RZ, 0x3c, !PT ;  /* 0x0000000008087212 */ /* 0x000fce00078e3cff */
.L_x_24:
[----:B------:R-:W-:Y:S01]  /*1c30*/  UMOV UR6, 0x400 ;  /* 0x0000040000067882 */ /* 0x000fe20000000000 */
[----:B------:R-:W-:Y:S01]  /*1c40*/  SHF.L.U32 R0, R12, 0x1f, RZ ;  /* 0x0000001f0c007819 */ /* 0x000fe200000006ff */
[----:B--2---:R-:W-:Y:S02]  /*1c50*/  ULEA UR6, UR54, UR6, 0x18 ;  /* 0x0000000636067291 */ /* 0x004fe4000f8ec0ff */
[----:B------:R-:W-:Y:S02]  /*1c60*/  UISETP.GE.U32.AND UP0, UPT, UR45, 0x3f, UPT ;  /* 0x0000003f2d00788c */ /* 0x000fe4000bf06070 */
[----:B------:R-:W-:Y:S02]  /*1c70*/  ULEA UR4, UR5, UR6, 0x3 ;  /* 0x0000000605047291 */ /* 0x000fe4000f8e18ff */
[----:B------:R-:W-:Y:S02]  /*1c80*/  USHF.L.U32 UR35, UR26, 0x6, URZ ;  /* 0x000000061a237899 */ /* 0x000fe400080006ff */
[----:B------:R-:W-:Y:S01]  /*1c90*/  ULEA UR11, UR30, UR44, 0x6 ;  /* 0x0000002c1e0b7291 */ /* 0x000fe2000f8e30ff */
[----:B------:R-:W-:-:S04]  /*1ca0*/  UMOV UR13, URZ ;  /* 0x000000ff000d7c82 */ /* 0x000fc80008000000 */
[----:B------:R2:W3:Y:S01]  /*1cb0*/  SYNCS.PHASECHK.TRANS64.TRYWAIT P0, [UR4+0xd0], R0 ;  /* 0x0000d000ff0075a7 */ /* 0x0004e20008001104 */
[----:B------:R-:W-:Y:S06]  /*1cc0*/  BRA.U !UP0, `(.L_x_26) ;  /* 0x0000000108c07547 */ /* 0x000fec000b800000 */
[----:B------:R-:W-:Y:S01]  /*1cd0*/  UMOV UR7, URZ ;  /* 0x000000ff00077c82 */ /* 0x000fe20008000000 */
[----:B------:R-:W-:-:S05]  /*1ce0*/  UMOV UR4, UR5 ;  /* 0x0000000500047c82 */ /* 0x000fca0008000000 */
.L_x_32:
[----:B------:R-:W-:Y:S01]  /*1cf0*/  ULEA UR33, UR4, UR6, 0x3 ;  /* 0x0000000604217291 */ /* 0x000fe2000f8e18ff */
[----:B---3--:R-:W-:Y:S01]  /*1d00*/  @!P3 MOV R2, 0x2000 ;  /* 0x000020000002b802 */ /* 0x008fe20000000f00 */
[----:B-1-34-:R-:W-:Y:S10]  /*1d10*/  @P0 BRA `(.L_x_27) ;  /* 0x00000000000c0947 */ /* 0x01aff40003800000 */
[----:B------:R-:W-:-:S04]  /*1d20*/  SHF.L.U32 R3, R12, 0x1f, RZ ;  /* 0x0000001f0c037819 */ /* 0x000fc800000006ff */
[----:B------:R-:W3:Y:S02]  /*1d30*/  SYNCS.PHASECHK.TRANS64.TRYWAIT P0, [UR33+0xd0], R3 ;  /* 0x0000d003ff0075a7 */ /* 0x000ee40008001121 */
[----:B---3--:R-:W-:Y:S05]  /*1d40*/  @!P0 BRA `(.L_x_28) ;  /* 0x0000006400e88947 */ /* 0x008fea0003800000 */
.L_x_27:
[----:B------:R3:W-:Y:S01]  /*1d50*/  @!P3 SYNCS.ARRIVE.TRANS64 RZ, [UR33], R2 ;  /* 0x00000002ffffb9a7 */ /* 0x0007e20008000021 */
[----:B------:R-:W-:-:S04]  /*1d60*/  ULOP3.LUT UR5, UR25, 0x2, URZ, 0xfc, !UPT ;  /* 0x0000000219057892 */ /* 0x000fc8000f8efcff */
[----:B------:R-:W-:-:S09]  /*1d70*/  UISETP.NE.AND UP0, UPT, UR5, 0x2, UPT ;  /* 0x000000020500788c */ /* 0x000fd2000bf05270 */
[----:B------:R-:W-:Y:S05]  /*1d80*/  BRA.U UP0, `(.L_x_29) ;  /* 0x0000000100047547 */ /* 0x000fea000b800000 */
[----:B-1----:R-:W-:Y:S05]  /*1d90*/  BPT.TRAP 0x1 ;  /* 0x000000040000795c */ /* 0x002fea0000300000 */
.L_x_29:
[----:B------:R-:W-:Y:S04]  /*1da0*/  BSSY.RECONVERGENT B0, `(.L_x_30) ;  /* 0x0000003000007945 */ /* 0x000fe80003800200 */
[----:B------:R-:W-:Y:S05]  /*1db0*/  @P2 BRA `(.L_x_31) ;  /* 0x0000000000042947 */ /* 0x000fea0003800000 */
[----:B-1----:R-:W-:Y:S05]  /*1dc0*/  BPT.TRAP 0x1 ;  /* 0x000000040000795c */ /* 0x002fea0000300000 */
.L_x_31:
[----:B-1----:R-:W-:Y:S05]  /*1dd0*/  BSYNC.RECONVERGENT B0 ;  /* 0x0000000000007941 */ /* 0x002fea0003800200 */
.L_x_30:
[----:B------:R-:W-:Y:S02]  /*1de0*/  UIADD3 UR5, UPT, UPT, UR4, 0x1, URZ ;  /* 0x0000000104057890 */ /* 0x000fe4000fffe0ff */
[----:B------:R-:W-:Y:S02]  /*1df0*/  ULEA UR32, UR4, UR6, 0xc ;  /* 0x0000000604207291 */ /* 0x000fe4000f8e60ff */
[----:B------:R-:W-:Y:S02]  /*1e00*/  UISETP.NE.AND UP0, UPT, UR5, 0x1a, UPT ;  /* 0x0000001a0500788c */ /* 0x000fe4000bf05270 */
[----:B------:R-:W-:Y:S02]  /*1e10*/  USHF.L.U32 UR34, UR7, 0x5, URZ ;  /* 0x0000000507227899 */ /* 0x000fe400080006ff */
[----:B------:R-:W-:Y:S02]  /*1e20*/  USEL UR9, URZ, 0x1, UP0 ;  /* 0x00000001ff097887 */ /* 0x000fe40008000000 */
[----:B------:R-:W-:-:S02]  /*1e30*/  USEL UR5, UR5, URZ, UP0 ;  /* 0x000000ff05057287 */ /* 0x000fc40008000000 */
[----:B------:R-:W-:Y:S02]  /*1e40*/  UIADD3 UR14, UP0, UPT, UR28, 0x180, URZ ;  /* 0x000001801c0e7890 */ /* 0x000fe4000ff1e0ff */
[----:B------:R-:W-:Y:S01]  /*1e50*/  ULEA UR8, UR5, UR6, 0x3 ;  /* 0x0000000605087291 */ /* 0x000fe2000f8e18ff */
[----:B------:R-:W-:Y:S01]  /*1e60*/  LOP3.LUT R12, R12, UR9, RZ, 0x3c, !PT ;  /* 0x000000090c0c7c12 */ /* 0x000fe2000f8e3cff */
[----:B------:R-:W-:Y:S02]  /*1e70*/  ULEA UR4, UR4, UR24, 0xb ;  /* 0x0000001804047291 */ /* 0x000fe4000f8e58ff */
[----:B------:R-:W-:Y:S01]  /*1e80*/  UIADD3 UR7, UPT, UPT, UR7, 0x1, URZ ;  /* 0x0000000107077890 */ /* 0x000fe2000fffe0ff */
[----:B--2---:R-:W-:Y:S01]  /*1e90*/  SHF.L.U32 R0, R12, 0x1f, RZ ;  /* 0x0000001f0c007819 */ /* 0x004fe200000006ff */
[----:B------:R-:W-:Y:S02]  /*1ea0*/  UIADD3 UR16, UP1, UPT, UR28, 0x80, URZ ;  /* 0x000000801c107890 */ /* 0x000fe4000ff3e0ff */
[----:B------:R-:W-:Y:S01]  /*1eb0*/  UIADD3.X UR15, UPT, UPT, URZ, UR29, URZ, UP0, !UPT ;  /* 0x0000001dff0f7290 */ /* 0x000fe200087fe4ff */
[----:B------:R4:W1:Y:S01]  /*1ec0*/  SYNCS.PHASECHK.TRANS64.TRYWAIT P0, [UR8+0xd0], R0 ;  /* 0x0000d000ff0075a7 */ /* 0x0008620008001108 */
[----:B------:R-:W-:-:S02]  /*1ed0*/  ULEA UR4, UR4, UR6, 0x1 ;  /* 0x0000000604047291 */ /* 0x000fc4000f8e08ff */
[----:B------:R-:W-:Y:S02]  /*1ee0*/  UISETP.NE.AND UP0, UPT, UR7, UR21, UPT ;  /* 0x000000150700728c */ /* 0x000fe4000bf05270 */
[----:B------:R-:W-:Y:S02]  /*1ef0*/  UIADD3.X UR17, UPT, UPT, URZ, UR29, URZ, UP1, !UPT ;  /* 0x0000001dff117290 */ /* 0x000fe40008ffe4ff */
[----:B------:R-:W-:Y:S02]  /*1f00*/  UIADD3 UR32, UPT, UPT, UR32, 0x3600, URZ ;  /* 0x0000360020207890 */ /* 0x000fe4000fffe0ff */
[----:B------:R-:W-:Y:S01]  /*1f10*/  UIADD3 UR8, UPT, UPT, UR4, 0x1d600, URZ ;  /* 0x0001d60004087890 */ /* 0x000fe2000fffe0ff */
[----:B------:R-:W-:Y:S01]  /*1f20*/  UMOV UR18, 0x0 ;  /* 0x0000000000127882 */ /* 0x000fe20000000000 */
[----:B------:R-:W-:Y:S01]  /*1f30*/  UMOV UR19, 0x10000000 ;  /* 0x1000000000137882 */ /* 0x000fe20000000000 */
[----:B------:R-:W-:Y:S01]  /*1f40*/  UMOV UR4, 0xf0000 ;  /* 0x000f000000047882 */ /* 0x000fe20000000000 */
[----:B------:R-:W-:Y:S01]  /*1f50*/  UMOV UR12, UR36 ;  /* 0x00000024000c7c82 */ /* 0x000fe20008000000 */
[----:B------:R-:W-:Y:S01]  /*1f60*/  UMOV UR9, UR33 ;  /* 0x0000002100097c82 */ /* 0x000fe20008000000 */
[----:B------:R-:W-:Y:S01]  /*1f70*/  UMOV UR10, UR34 ;  /* 0x00000022000a7c82 */ /* 0x000fe20008000000 */
[----:B------:R-:W-:Y:S01]  /*1f80*/  UTMALDG.3D [UR32], [UR16], desc[UR18] ;  /* 0x00001220100075b4 */ /* 0x000fe20008011000 */
[----:B------:R-:W-:Y:S01]  /*1f90*/  UMOV UR13, UR21 ;  /* 0x00000015000d7c82 */ /* 0x000fe20008000000 */
[----:B------:R2:W-:Y:S02]  /*1fa0*/  UTMALDG.3D.MULTICAST [UR8], [UR14], UR4, desc[UR18] ;  /* 0x000012080e0073b4 */ /* 0x0005e40008011804 */
[----:B--2---:R-:W-:Y:S01]  /*1fb0*/  UMOV UR4, UR5 ;  /* 0x0000000500047c82 */ /* 0x004fe20008000000 */
[----:B------:R-:W-:Y:S05]  /*1fc0*/  BRA.U UP0, `(.L_x_32) ;  /* 0xfffffffd00487547 */ /* 0x000fea000b83ffff */
.L_x_26:
[----:B------:R-:W-:Y:S01]  /*1fd0*/  ULEA UR4, UR5, UR6, 0x3 ;  /* 0x0000000605047291 */ /* 0x000fe2000f8e18ff */
[----:B--2-4-:R-:W-:Y:S01]  /*1fe0*/  SHF.L.U32 R0, R12, 0x1f, RZ ;  /* 0x0000001f0c007819 */ /* 0x014fe200000006ff */
[----:B------:R-:W-:Y:S01]  /*1ff0*/  @!P1 SYNCS.ARRIVE.TRANS64.A1T0 RZ, [UR6+0x1d8], RZ ;  /* 0x0001d8ffffff99a7 */ /* 0x000fe20008100006 */
[----:B------:R-:W-:-:S06]  /*2000*/  UISETP.GT.AND UP0, UPT, UR41, UR40, UPT ;  /* 0x000000282900728c */ /* 0x000fcc000bf04270 */
[----:B-1-3--:R1:W2:Y:S03]  /*2010*/  SYNCS.PHASECHK.TRANS64.TRYWAIT P0, [UR4+0xd0], R0 ;  /* 0x0000d000ff0075a7 */ /* 0x00a2a60008001104 */
[----:B------:R-:W-:Y:S05]  /*2020*/  BRA.U !UP0, `(.L_x_33) ;  /* 0x0000000108c47547 */ /* 0x000fea000b800000 */
[----:B------:R-:W-:Y:S01]  /*2030*/  UIADD3 UR26, UPT, UPT, UR43, UR13, URZ ;  /* 0x0000000d2b1a7290 */ /* 0x000fe2000fffe0ff */
[----:B------:R-:W-:-:S11]  /*2040*/  UMOV UR4, UR5 ;  /* 0x0000000500047c82 */ /* 0x000fd60008000000 */
.L_x_39:
[----:B------:R-:W-:Y:S01]  /*2050*/  ULEA UR17, UR4, UR6, 0x3 ;  /* 0x0000000604117291 */ /* 0x000fe2000f8e18ff */
[----:B--2---:R-:W-:Y:S01]  /*2060*/  @!P3 MOV R2, 0x2000 ;  /* 0x000020000002b802 */ /* 0x004fe20000000f00 */
[----:B--2-4-:R-:W-:Y:S10]  /*2070*/  @P0 BRA `(.L_x_34) ;  /* 0x00000000000c0947 */ /* 0x014ff40003800000 */
[----:B------:R-:W-:-:S04]  /*2080*/  SHF.L.U32 R3, R12, 0x1f, RZ ;  /* 0x0000001f0c037819 */ /* 0x000fc800000006ff */
[----:B------:R-:W2:Y:S02]  /*2090*/  SYNCS.PHASECHK.TRANS64.TRYWAIT P0, [UR17+0xd0], R3 ;  /* 0x0000d003ff0075a7 */ /* 0x000ea40008001111 */
[----:B--2---:R-:W-:Y:S05]  /*20a0*/  @!P0 BRA `(.L_x_35) ;  /* 0x0000006400288947 */ /* 0x004fea0003800000 */
.L_x_34:
[----:B------:R2:W-:Y:S01]  /*20b0*/  @!P3 SYNCS.ARRIVE.TRANS64 RZ, [UR17], R2 ;  /* 0x00000002ffffb9a7 */ /* 0x0005e20008000011 */
[----:B------:R-:W-:-:S04]  /*20c0*/  ULOP3.LUT UR5, UR25, 0x2, URZ, 0xfc, !UPT ;  /* 0x0000000219057892 */ /* 0x000fc8000f8efcff */
[----:B------:R-:W-:-:S09]  /*20d0*/  UISETP.NE.AND UP0, UPT, UR5, 0x2, UPT ;  /* 0x000000020500788c */ /* 0x000fd2000bf05270 */
[----:B------:R-:W-:Y:S05]  /*20e0*/  BRA.U UP0, `(.L_x_36) ;  /* 0x0000000100047547 */ /* 0x000fea000b800000 */
[----:B------:R-:W-:Y:S05]  /*20f0*/  BPT.TRAP 0x1 ;  /* 0x000000040000795c */ /* 0x000fea0000300000 */
.L_x_36:
[----:B------:R-:W-:Y:S04]  /*2100*/  BSSY.RECONVERGENT B0, `(.L_x_37) ;  /* 0x0000003000007945 */ /* 0x000fe80003800200 */
[----:B------:R-:W-:Y:S05]  /*2110*/  @P2 BRA `(.L_x_38) ;  /* 0x0000000000042947 */ /* 0x000fea0003800000 */
[----:B------:R-:W-:Y:S05]  /*2120*/  BPT.TRAP 0x1 ;  /* 0x000000040000795c */ /* 0x000fea0000300000 */
.L_x_38:
[----:B------:R-:W-:Y:S05]  /*2130*/  BSYNC.RECONVERGENT B0 ;  /* 0x0000000000007941 */ /* 0x000fea0003800200 */
.L_x_37:
[----:B------:R-:W-:Y:S02]  /*2140*/  UIADD3 UR5, UPT, UPT, UR4, 0x1, URZ ;  /* 0x0000000104057890 */ /* 0x000fe4000fffe0ff */
[----:B------:R-:W-:Y:S02]  /*2150*/  ULEA UR16, UR4, UR6, 0xc ;  /* 0x0000000604107291 */ /* 0x000fe4000f8e60ff */
[----:B------:R-:W-:Y:S02]  /*2160*/  UISETP.NE.AND UP0, UPT, UR5, 0x1a, UPT ;  /* 0x0000001a0500788c */ /* 0x000fe4000bf05270 */
[----:B------:R-:W-:Y:S02]  /*2170*/  ULEA UR4, UR4, UR24, 0xb ;  /* 0x0000001804047291 */ /* 0x000fe4000f8e58ff */
[----:B------:R-:W-:Y:S02]  /*2180*/  USEL UR8, URZ, 0x1, UP0 ;  /* 0x00000001ff087887 */ /* 0x000fe40008000000 */
[----:B------:R-:W-:-:S02]  /*2190*/  USEL UR5, UR5, URZ, UP0 ;  /* 0x000000ff05057287 */ /* 0x000fc40008000000 */
[----:B------:R-:W-:Y:S02]  /*21a0*/  UIADD3 UR22, UP1, UPT, UR28, 0x80, URZ ;  /* 0x000000801c167890 */ /* 0x000fe4000ff3e0ff */
[----:B------:R-:W-:Y:S01]  /*21b0*/  UIADD3 UR14, UP0, UPT, UR28, 0x180, URZ ;  /* 0x000001801c0e7890 */ /* 0x000fe2000ff1e0ff */
[----:B------:R-:W-:Y:S01]  /*21c0*/  LOP3.LUT R12, R12, UR8, RZ, 0x3c, !PT ;  /* 0x000000080c0c7c12 */ /* 0x000fe2000f8e3cff */
[----:B------:R-:W-:Y:S02]  /*21d0*/  ULEA UR4, UR4, UR6, 0x1 ;  /* 0x0000000604047291 */ /* 0x000fe4000f8e08ff */
[----:B------:R-:W-:Y:S01]  /*21e0*/  ULEA UR7, UR5, UR6, 0x3 ;  /* 0x0000000605077291 */ /* 0x000fe2000f8e18ff */
[----:B-1----:R-:W-:Y:S01]  /*21f0*/  SHF.L.U32 R0, R12, 0x1f, RZ ;  /* 0x0000001f0c007819 */ /* 0x002fe200000006ff */
[----:B------:R-:W-:Y:S02]  /*2200*/  USHF.L.U32 UR18, UR13, 0x5, URZ ;  /* 0x000000050d127899 */ /* 0x000fe400080006ff */
[----:B------:R-:W-:-:S02]  /*2210*/  UIADD3 UR16, UPT, UPT, UR16, 0x3600, URZ ;  /* 0x0000360010107890 */ /* 0x000fc4000fffe0ff */
[----:B------:R-:W-:Y:S02]  /*2220*/  UIADD3.X UR23, UPT, UPT, URZ, UR29, URZ, UP1, !UPT ;  /* 0x0000001dff177290 */ /* 0x000fe40008ffe4ff */
[----:B------:R-:W-:Y:S01]  /*2230*/  UIADD3 UR8, UPT, UPT, UR4, 0x1d600, URZ ;  /* 0x0001d60004087890 */ /* 0x000fe2000fffe0ff */
[----:B------:R3:W4:Y:S01]  /*2240*/  SYNCS.PHASECHK.TRANS64.TRYWAIT P0, [UR7+0xd0], R0 ;  /* 0x0000d000ff0075a7 */ /* 0x0007220008001107 */
[----:B------:R-:W-:Y:S01]  /*2250*/  UIADD3.X UR15, UPT, UPT, URZ, UR29, URZ, UP0, !UPT ;  /* 0x0000001dff0f7290 */ /* 0x000fe200087fe4ff */
[----:B------:R-:W-:Y:S01]  /*2260*/  UMOV UR30, 0x0 ;  /* 0x00000000001e7882 */ /* 0x000fe20000000000 */
[----:B------:R-:W-:Y:S01]  /*2270*/  UMOV UR31, 0x10000000 ;  /* 0x10000000001f7882 */ /* 0x000fe20000000000 */
[----:B------:R-:W-:Y:S01]  /*2280*/  UMOV UR19, UR35 ;  /* 0x0000002300137c82 */ /* 0x000fe20008000000 */
[----:B------:R-:W-:Y:S01]  /*2290*/  UMOV UR20, UR36 ;  /* 0x0000002400147c82 */ /* 0x000fe20008000000 */
[----:B------:R-:W-:Y:S01]  /*22a0*/  UMOV UR7, 0xf0000 ;  /* 0x000f000000077882 */ /* 0x000fe20000000000 */
[----:B------:R-:W-:Y:S01]  /*22b0*/  UMOV UR12, UR36 ;  /* 0x00000024000c7c82 */ /* 0x000fe20008000000 */
[----:B------:R-:W-:Y:S01]  /*22c0*/  UMOV UR9, UR17 ;  /* 0x0000001100097c82 */ /* 0x000fe20008000000 */
[----:B------:R-:W-:Y:S01]  /*22d0*/  UMOV UR10, UR18 ;  /* 0x00000012000a7c82 */ /* 0x000fe20008000000 */
[----:B------:R3:W-:Y:S01]  /*22e0*/  UTMALDG.3D [UR16], [UR22], desc[UR30] ;  /* 0x00001e10160075b4 */ /* 0x0007e20008011000 */
[----:B------:R-:W-:Y:S01]  /*22f0*/  UIADD3 UR13, UPT, UPT, UR13, 0x1, URZ ;  /* 0x000000010d0d7890 */ /* 0x000fe2000fffe0ff */
[----:B------:R-:W-:-:S03]  /*2300*/  UMOV UR4, UR5 ;  /* 0x0000000500047c82 */ /* 0x000fc60008000000 */
[----:B------:R-:W-:Y:S01]  /*2310*/  UISETP.NE.AND UP0, UPT, UR13, UR26, UPT ;  /* 0x0000001a0d00728c */ /* 0x000fe2000bf05270 */
[----:B------:R3:W-:Y:S08]  /*2320*/  UTMALDG.3D.MULTICAST [UR8], [UR14], UR7, desc[UR30] ;  /* 0x00001e080e0073b4 */ /* 0x0007f00008011807 */
[----:B---3--:R-:W-:Y:S05]  /*2330*/  BRA.U UP0, `(.L_x_39) ;  /* 0xfffffffd00447547 */ /* 0x008fea000b83ffff */
.L_x_33:
[C---:B------:R-:W-:Y:S01]  /*2340*/  LEA R3, R11.reuse, UR6, 0x3 ;  /* 0x000000060b037c11 */ /* 0x040fe2000f8e18ff */
[----:B------:R-:W-:Y:S01]  /*2350*/  NOP ;  /* 0x0000000000007918 */ /* 0x000fe20000000000 */
[----:B-1----:R-:W-:Y:S02]  /*2360*/  SHF.L.U32 R0, R10, 0x1f, RZ ;  /* 0x0000001f0a007819 */ /* 0x002fe400000006ff */
[----:B------:R-:W-:Y:S02]  /*2370*/  LEA R4, R11, UR6, 0x4 ;  /* 0x000000060b047c11 */ /* 0x000fe4000f8e20ff */
[----:B--2-4-:R-:W1:Y:S02]  /*2380*/  SYNCS.PHASECHK.TRANS64.TRYWAIT P0, [R3+URZ+0x1e0], R0 ;  /* 0x0001e000030075a7 */ /* 0x014e6400080011ff */
[----:B-1----:R-:W-:Y:S05]  /*2390*/  @!P0 BRA `(.L_x_40) ;  /* 0x0000006000848947 */ /* 0x002fea0003800000 */
.L_x_148:
[----:B------:R-:W2:Y:S01]  /*23a0*/  LDS.128 R4, [R4+0x270] ;  /* 0x0002700004047984 */ /* 0x000ea20000000c00 */
[----:B------:R-:W-:Y:S01]  /*23b0*/  UISETP.GE.AND UP0, UPT, UR42, 0x1, UPT ;  /* 0x000000012a00788c */ /* 0x000fe2000bf06270 */
[----:B------:R-:W-:Y:S01]  /*23c0*/  @!PT LDS RZ, [RZ] ;  /* 0x00000000fffff984 */ /* 0x000fe20000000800 */
[----:B------:R-:W-:Y:S01]  /*23d0*/  @!PT LDS RZ, [RZ] ;  /* 0x00000000fffff984 */ /* 0x000fe20000000800 */
[----:B------:R-:W-:Y:S01]  /*23e0*/  @!PT LDS RZ, [RZ] ;  /* 0x00000000fffff984 */ /* 0x000fe20000000800 */
[----:B------:R-:W-:Y:S01]  /*23f0*/  @!PT LDS RZ, [RZ] ;  /* 0x00000000fffff984 */ /* 0x000fe20000000800 */
[----:B------:R3:W-:Y:S06]  /*2400*/  MEMBAR.ALL.CTA ;  /* 0x0000000000007992 */ /* 0x0007ec0000008000 */
[----:B---3--:R-:W3:Y:S01]  /*2410*/  FENCE.VIEW.ASYNC.S ;  /* 0x00000000000073c6 */ /* 0x008ee20000000000 */
[----:B--2---:R-:W-:-:S13]  /*2420*/  LOP3.LUT P0, RZ, R6, 0x1, RZ, 0xc0, !PT ;  /* 0x0000000106ff7812 */ /* 0x004fda000780c0ff */
[----:B---3--:R-:W-:Y:S01]  /*2430*/  VOTEU.ANY UP1, P0 ;  /* 0x0000000000ff7886 */ /* 0x008fe20000020100 */
[----:B------:R-:W-:-:S13]  /*2440*/  PLOP3.LUT P0, PT, PT, PT, UP1, 0x80, 0x8 ;  /* 0x000000000008781c */ /* 0x000fda0003f0f018 */
[----:B-1----:R-:W-:Y:S02]  /*2450*/  @P0 LOP3.LUT R0, R5, 0xffff, RZ, 0xc0, !PT ;  /* 0x0000ffff05000812 */ /* 0x002fe400078ec0ff */
[----:B------:R-:W-:Y:S02]  /*2460*/  @P0 MOV R2, R4 ;  /* 0x0000000400020202 */ /* 0x000fe40000000f00 */
[----:B------:R-:W-:Y:S01]  /*2470*/  @P0 R2UR UR7, R0 ;  /* 0x00000000000702ca */ /* 0x000fe200000e0000 */
[----:B------:R-:W-:Y:S01]  /*2480*/  VIADD R0, R3, 0x1f0 ;  /* 0x000001f003007836 */ /* 0x000fe20000000000 */
[----:B------:R-:W-:Y:S02]  /*2490*/  @P0 SHF.R.U32.HI R4, RZ, 0x10, R5 ;  /* 0x00000010ff040819 */ /* 0x000fe40000011605 */
[----:B------:R-:W-:Y:S02]  /*24a0*/  @P0 R2UR UR8, R2 ;  /* 0x00000000020802ca */ /* 0x000fe400000e0000 */
[----:B------:R-:W-:-:S02]  /*24b0*/  PRMT R0, RZ, 0x654, R0 ;  /* 0x00000654ff007816 */ /* 0x000fc40000000000 */
[----:B------:R-:W-:Y:S02]  /*24c0*/  @P0 R2UR UR4, R4 ;  /* 0x00000000040402ca */ /* 0x000fe400000e0000 */
[----:B------:R1:W-:Y:S03]  /*24d0*/  SYNCS.ARRIVE.TRANS64.RED.A1T0 RZ, [R0+URZ], RZ ;  /* 0x000000ff00ff79a7 */ /* 0x0003e600081004ff */
[----:B------:R-:W-:-:S04]  /*24e0*/  @UP1 UMOV UR27, UR7 ;  /* 0x00000007001b1c82 */ /* 0x000fc80008000000 */
[----:B------:R-:W-:-:S04]  /*24f0*/  @UP1 UMOV UR37, UR8 ;  /* 0x0000000800251c82 */ /* 0x000fc80008000000 */
[----:B------:R-:W-:Y:S01]  /*2500*/  @UP1 UMOV UR36, UR4 ;  /* 0x0000000400241c82 */ /* 0x000fe20008000000 */
[----:B------:R-:W-:Y:S05]  /*2510*/  BRA.U !UP0, `(.L_x_41) ;  /* 0x0000000108d47547 */ /* 0x000fea000b800000 */
[----:B------:R-:W2:Y:S01]  /*2520*/  LDCU.128 UR12, c[0x0][0xb10] ;  /* 0x00016200ff0c77ac */ /* 0x000ea20008000c00 */
[----:B------:R-:W3:Y:S01]  /*2530*/  LDCU UR26, c[0x0][0xb20] ;  /* 0x00016400ff1a77ac */ /* 0x000ee20008000800 */
[----:B------:R-:W4:Y:S01]  /*2540*/  LDCU UR20, c[0x0][0xb0c] ;  /* 0x00016180ff1477ac */ /* 0x000f220008000800 */
[----:B------:R-:W1:Y:S01]  /*2550*/  LDCU.64 UR10, c[0x0][0xb28] ;  /* 0x00016500ff0a77ac */ /* 0x000e620008000a00 */
[----:B------:R-:W-:Y:S02]  /*2560*/  UISETP.NE.AND UP3, UPT, UR42, 0x1, UPT ;  /* 0x000000012a00788c */ /* 0x000fe4000bf65270 */
[----:B--2---:R-:W-:Y:S02]  /*2570*/  UIMAD.WIDE.U32 UR16, UR38, UR15, URZ ;  /* 0x0000000f261072a5 */ /* 0x004fe4000f8e00ff */
[----:B------:R-:W-:Y:S02]  /*2580*/  UIMAD.WIDE.U32 UR8, UR39, UR12, URZ ;  /* 0x0000000c270872a5 */ /* 0x000fe4000f8e00ff */
[----:B------:R-:W-:-:S02]  /*2590*/  UISETP.NE.AND UP0, UPT, UR14, 0x1, UPT ;  /* 0x000000010e00788c */ /* 0x000fc4000bf05270 */
[----:B------:R-:W-:Y:S01]  /*25a0*/  UIMAD.WIDE.U32 UR22, UR27, UR15, URZ ;  /* 0x0000000f1b1672a5 */ /* 0x000fe2000f8e00ff */
[----:B------:R-:W-:Y:S02]  /*25b0*/  UMOV UR16, UR17 ;  /* 0x0000001100107c82 */ /* 0x000fe40008000000 */
[----:B------:R-:W-:Y:S01]  /*25c0*/  UMOV UR8, UR9 ;  /* 0x0000000900087c82 */ /* 0x000fe20008000000 */
[----:B---3--:R-:W-:Y:S02]  /*25d0*/  USHF.R.U32.HI UR16, URZ, UR26, UR16 ;  /* 0x0000001aff107299 */ /* 0x008fe40008011610 */
[----:B----4-:R-:W-:Y:S02]  /*25e0*/  UISETP.NE.AND UP2, UPT, UR20, 0x1, UPT ;  /* 0x000000011400788c */ /* 0x010fe4000bf45270 */
[----:B------:R-:W-:Y:S02]  /*25f0*/  USHF.R.U32.HI UR8, URZ, UR13, UR8 ;  /* 0x0000000dff087299 */ /* 0x000fe40008011608 */
[----:B------:R-:W-:-:S02]  /*2600*/  USEL UR7, UR38, UR16, !UP0 ;  /* 0x0000001026077287 */ /* 0x000fc4000c000000 */
[----:B------:R-:W-:Y:S02]  /*2610*/  USEL UR8, UR39, UR8, !UP2 ;  /* 0x0000000827087287 */ /* 0x000fe4000d000000 */
[----:B-1----:R-:W-:Y:S01]  /*2620*/  UIMAD.WIDE.U32 UR16, UR7, UR10, URZ ;  /* 0x0000000a071072a5 */ /* 0x002fe2000f8e00ff */
[----:B------:R-:W-:Y:S01]  /*2630*/  UMOV UR4, UR23 ;  /* 0x0000001700047c82 */ /* 0x000fe20008000000 */
[----:B------:R-:W-:Y:S02]  /*2640*/  UIMAD.WIDE.U32 UR18, UR37, UR12, URZ ;  /* 0x0000000c251272a5 */ /* 0x000fe4000f8e00ff */
[----:B------:R-:W-:-:S03]  /*2650*/  UIMAD.WIDE.U32 UR22, UR8, UR10, URZ ;  /* 0x0000000a081672a5 */ /* 0x000fc6000f8e00ff */
[----:B------:R-:W-:Y:S01]  /*2660*/  UMOV UR16, UR17 ;  /* 0x0000001100107c82 */ /* 0x000fe20008000000 */
[----:B------:R-:W-:Y:S02]  /*2670*/  USHF.R.U32.HI UR4, URZ, UR26, UR4 ;  /* 0x0000001aff047299 */ /* 0x000fe40008011604 */
[----:B------:R-:W-:Y:S01]  /*2680*/  @UP3 USHF.R.U32.HI UR7, URZ, UR11, UR16 ;  /* 0x0000000bff073299 */ /* 0x000fe20008011610 */
[----:B------:R-:W-:Y:S01]  /*2690*/  UMOV UR18, UR19 ;  /* 0x0000001300127c82 */ /* 0x000fe20008000000 */
[----:B------:R-:W-:Y:S01]  /*26a0*/  UMOV UR22, UR23 ;  /* 0x0000001700167c82 */ /* 0x000fe20008000000 */
[----:B------:R-:W-:Y:S02]  /*26b0*/  USHF.R.U32.HI UR13, URZ, UR13, UR18 ;  /* 0x0000000dff0d7299 */ /* 0x000fe40008011612 */
[----:B------:R-:W-:Y:S02]  /*26c0*/  USEL UR4, UR27, UR4, !UP0 ;  /* 0x000000041b047287 */ /* 0x000fe4000c000000 */
[----:B------:R-:W-:-:S02]  /*26d0*/  @UP3 USHF.R.U32.HI UR8, URZ, UR11, UR22 ;  /* 0x0000000bff083299 */ /* 0x000fc40008011616 */
[----:B------:R-:W-:Y:S02]  /*26e0*/  UIMAD UR9, UR42, UR7, URZ ;  /* 0x000000072a0972a4 */ /* 0x000fe4000f8e02ff */
[----:B------:R-:W-:Y:S02]  /*26f0*/  USEL UR7, UR37, UR13, !UP2 ;  /* 0x0000000d25077287 */ /* 0x000fe4000d000000 */
[----:B------:R-:W-:Y:S02]  /*2700*/  UIMAD UR12, UR42, UR8, URZ ;  /* 0x000000082a0c72a4 */ /* 0x000fe4000f8e02ff */
[----:B------:R-:W-:Y:S02]  /*2710*/  UISETP.GE.AND UP0, UPT, UR4, UR9, UPT ;  /* 0x000000090400728c */ /* 0x000fe4000bf06270 */
[----:B------:R-:W-:Y:S02]  /*2720*/  UIMAD.WIDE.U32 UR16, UR4, UR10, URZ ;  /* 0x0000000a041072a5 */ /* 0x000fe4000f8e00ff */
[----:B------:R-:W-:-:S02]  /*2730*/  UISETP.GE.OR UP0, UPT, UR7, UR12, UP0 ;  /* 0x0000000c0700728c */ /* 0x000fc40008706670 */
[----:B------:R-:W-:Y:S02]  /*2740*/  UIMAD.WIDE.U32 UR12, UR7, UR10, URZ ;  /* 0x0000000a070c72a5 */ /* 0x000fe4000f8e00ff */
[----:B------:R-:W-:Y:S01]  /*2750*/  UIADD3 UR15, UPT, UPT, -UR4, URZ, URZ ;  /* 0x000000ff040f7290 */ /* 0x000fe2000fffe1ff */
[----:B------:R-:W-:Y:S01]  /*2760*/  UMOV UR10, UR17 ;  /* 0x00000011000a7c82 */ /* 0x000fe20008000000 */
[----:B------:R-:W-:Y:S02]  /*2770*/  UIADD3 UR12, UPT, UPT, -UR7, URZ, URZ ;  /* 0x000000ff070c7290 */ /* 0x000fe4000fffe1ff */
[----:B------:R-:W-:-:S03]  /*2780*/  USHF.R.U32.HI UR10, URZ, UR11, UR10 ;  /* 0x0000000bff0a7299 */ /* 0x000fc6000801160a */
[----:B------:R-:W-:Y:S01]  /*2790*/  @!UP0 UMOV UR9, UR13 ;  /* 0x0000000d00098c82 */ /* 0x000fe20008000000 */
[----:B------:R-:W-:Y:S02]  /*27a0*/  UIMAD UR15, UR14, UR15, UR27 ;  /* 0x0000000f0e0f72a4 */ /* 0x000fe4000f8e021b */
[----:B------:R-:W-:Y:S02]  /*27b0*/  USEL UR10, UR4, UR10, !UP3 ;  /* 0x0000000a040a7287 */ /* 0x000fe4000d800000 */
[----:B------:R-:W-:Y:S02]  /*27c0*/  @!UP0 USHF.R.U32.HI UR9, URZ, UR11, UR9 ;  /* 0x0000000bff098299 */ /* 0x000fe40008011609 */
[----:B------:R-:W-:Y:S02]  /*27d0*/  UIADD3 UR11, UPT, UPT, -UR10, URZ, URZ ;  /* 0x000000ff0a0b7290 */ /* 0x000fe4000fffe1ff */
[----:B------:R-:W-:Y:S02]  /*27e0*/  @!UP0 USEL UR9, UR7, UR9, !UP3 ;  /* 0x0000000907098287 */ /* 0x000fe4000d800000 */
[----:B------:R-:W-:-:S02]  /*27f0*/  UIMAD UR11, UR42, UR11, UR4 ;  /* 0x0000000b2a0b72a4 */ /* 0x000fc4000f8e0204 */
[----:B------:R-:W-:Y:S02]  /*2800*/  @!UP0 UIADD3 UR10, UPT, UPT, UR10, -UR9, URZ ;  /* 0x800000090a0a8290 */ /* 0x000fe4000fffe0ff */
[----:B------:R-:W-:Y:S02]  /*2810*/  @!UP0 UIMAD UR9, UR11, UR8, UR9 ;  /* 0x000000080b0982a4 */ /* 0x000fe4000f8e0209 */
[----:B------:R-:W-:Y:S02]  /*2820*/  @!UP0 UIMAD UR4, UR42, UR10, UR7 ;  /* 0x0000000a2a0482a4 */ /* 0x000fe4000f8e0207 */
[----:B------:R-:W-:Y:S02]  /*2830*/  UIMAD UR8, UR20, UR12, UR37 ;  /* 0x0000000c140872a4 */ /* 0x000fe4000f8e0225 */
[----:B------:R-:W-:Y:S01]  /*2840*/  UIMAD UR27, UR4, UR14, UR15 ;  /* 0x0000000e041b72a4 */ /* 0x000fe2000f8e020f */
[----:B------:R-:W-:Y:S02]  /*2850*/  @!UP0 UMOV UR7, UR9 ;  /* 0x0000000900078c82 */ /* 0x000fe40008000000 */
[----:B------:R-:W-:-:S12]  /*2860*/  UIMAD UR37, UR7, UR20, UR8 ;  /* 0x00000014072572a4 */ /* 0x000fd8000f8e0208 */
.L_x_41:
[----:B------:R-:W2:Y:S02]  /*2870*/  LDCU UR4, c[0x0][0xb30] ;  /* 0x00016600ff0477ac */ /* 0x000ea40008000800 */
[----:B--2---:R-:W-:-:S09]  /*2880*/  UISETP.NE.AND UP0, UPT, UR4, 0x1, UPT ;  /* 0x000000010400788c */ /* 0x004fd2000bf05270 */
[----:B------:R-:W-:Y:S05]  /*2890*/  BRA.U UP0, `(.L_x_42) ;  /* 0x0000000100447547 */ /* 0x000fea000b800000 */
[----:B------:R-:W2:Y:S01]  /*28a0*/  LDCU.128 UR12, c[0x0][0xb10] ;  /* 0x00016200ff0c77ac */ /* 0x000ea20008000c00 */
[----:B------:R-:W3:Y:S01]  /*28b0*/  LDCU UR16, c[0x0][0xb0c] ;  /* 0x00016180ff1077ac */ /* 0x000ee20008000800 */
[----:B------:R-:W4:Y:S01]  /*28c0*/  LDCU UR17, c[0x0][0xb20] ;  /* 0x00016400ff1177ac */ /* 0x000f220008000800 */
[----:B--2---:R-:W-:Y:S02]  /*28d0*/  UIMAD.WIDE.U32 UR10, UR37, UR12, URZ ;  /* 0x0000000c250a72a5 */ /* 0x004fe4000f8e00ff */
[----:B------:R-:W-:Y:S02]  /*28e0*/  UIMAD.WIDE.U32 UR8, UR27, UR15, URZ ;  /* 0x0000000f1b0872a5 */ /* 0x000fe4000f8e00ff */
[----:B---3--:R-:W-:Y:S02]  /*28f0*/  UISETP.NE.AND UP2, UPT, UR16, 0x1, UPT ;  /* 0x000000011000788c */ /* 0x008fe4000bf45270 */
[----:B------:R-:W-:Y:S01]  /*2900*/  UISETP.NE.AND UP0, UPT, UR14, 0x1, UPT ;  /* 0x000000010e00788c */ /* 0x000fe2000bf05270 */
[----:B------:R-:W-:-:S02]  /*2910*/  UMOV UR7, UR11 ;  /* 0x0000000b00077c82 */ /* 0x000fc40008000000 */
[----:B------:R-:W-:Y:S01]  /*2920*/  UMOV UR4, UR9 ;  /* 0x0000000900047c82 */ /* 0x000fe20008000000 */
[----:B------:R-:W-:Y:S02]  /*2930*/  USHF.R.U32.HI UR7, URZ, UR13, UR7 ;  /* 0x0000000dff077299 */ /* 0x000fe40008011607 */
[----:B----4-:R-:W-:Y:S02]  /*2940*/  USHF.R.U32.HI UR4, URZ, UR17, UR4 ;  /* 0x00000011ff047299 */ /* 0x010fe40008011604 */
[----:B------:R-:W-:Y:S02]  /*2950*/  USEL UR7, UR37, UR7, !UP2 ;  /* 0x0000000725077287 */ /* 0x000fe4000d000000 */
[----:B------:R-:W-:-:S04]  /*2960*/  USEL UR4, UR27, UR4, !UP0 ;  /* 0x000000041b047287 */ /* 0x000fc8000c000000 */
[----:B------:R-:W-:Y:S02]  /*2970*/  UIADD3 UR8, UPT, UPT, UR7, -UR4, URZ ;  /* 0x8000000407087290 */ /* 0x000fe4000fffe0ff */
[----:B------:R-:W-:Y:S02]  /*2980*/  UIADD3 UR4, UPT, UPT, -UR7, UR4, URZ ;  /* 0x0000000407047290 */ /* 0x000fe4000fffe1ff */
[----:B------:R-:W-:Y:S02]  /*2990*/  UIMAD UR27, UR8, UR14, UR27 ;  /* 0x0000000e081b72a4 */ /* 0x000fe4000f8e021b */
[----:B------:R-:W-:-:S12]  /*29a0*/  UIMAD UR37, UR4, UR16, UR37 ;  /* 0x00000010042572a4 */ /* 0x000fd8000f8e0225 */
.L_x_42:
[----:B------:R-:W-:Y:S01]  /*29b0*/  VIADD R11, R11, 0x1 ;  /* 0x000000010b0b7836 */ /* 0x000fe20000000000 */
[----:B------:R-:W-:Y:S02]  /*29c0*/  R2UR UR7, R48 ;  /* 0x00000000300772ca */ /* 0x000fe400000e0000 */
[----:B------:R-:W-:Y:S02]  /*29d0*/  R2UR UR4, R47 ;  /* 0x000000002f0472ca */ /* 0x000fe400000e0000 */
[C---:B------:R-:W-:Y:S02]  /*29e0*/  ISETP.NE.AND P0, PT, R11.reuse, 0x2, PT ;  /* 0x000000020b00780c */ /* 0x040fe40003f05270 */
[----:B------:R-:W-:Y:S02]  /*29f0*/  PLOP3.LUT P1, PT, PT, PT, PT, 0x80, 0x8 ;  /* 0x000000000008781c */ /* 0x000fe40003f2f070 */
[----:B-1----:R-:W-:Y:S02]  /*2a00*/  SEL R0, RZ, 0x1, P0 ;  /* 0x00000001ff007807 */ /* 0x002fe40000000000 */
[----:B------:R-:W-:-:S02]  /*2a10*/  SEL R11, R11, RZ, P0 ;  /* 0x000000ff0b0b7207 */ /* 0x000fc40000000000 */
[----:B------:R-:W-:Y:S01]  /*2a20*/  LOP3.LUT R10, R10, R0, RZ, 0x3c, !PT ;  /* 0x000000000a0a7212 */ /* 0x000fe200078e3cff */
[----:B------:R-:W-:Y:S02]  /*2a30*/  UIADD3 UR26, UPT, UPT, UR37, UR7, URZ ;  /* 0x00000007251a7290 */ /* 0x000fe4000fffe0ff */
[----:B------:R-:W-:Y:S01]  /*2a40*/  UIADD3 UR30, UPT, UPT, UR27, UR4, URZ ;  /* 0x000000041b1e7290 */ /* 0x000fe2000fffe0ff */
[----:B------:R-:W-:Y:S11]  /*2a50*/  BRA.U UP1, `(.L_x_43) ;  /* 0xfffffff101347547 */ /* 0x000ff6000b83ffff */
[----:B------:R-:W-:Y:S01]  /*2a60*/  UIADD3 UR7, UPT, UPT, UR6, 0xd0, URZ ;  /* 0x000000d006077890 */ /* 0x000fe2000fffe0ff */
[----:B------:R-:W-:-:S03]  /*2a70*/  SHF.L.U32 R2, R12, 0x1f, RZ ;  /* 0x0000001f0c027819 */ /* 0x000fc600000006ff */
[----:B------:R-:W-:-:S09]  /*2a80*/  ULEA UR4, UR5, UR7, 0x3 ;  /* 0x0000000705047291 */ /* 0x000fd2000f8e18ff */
[----:B------:R-:W1:Y:S02]  /*2a90*/  SYNCS.PHASECHK.TRANS64.TRYWAIT P0, [UR4], R2 ;  /* 0x00000002ff0075a7 */ /* 0x000e640008001104 */
[----:B-1----:R-:W-:Y:S05]  /*2aa0*/  @!P0 BRA `(.L_x_44) ;  /* 0x0000005800d48947 */ /* 0x002fea0003800000 */
.L_x_150:
[----:B------:R-:W-:-:S04]  /*2ab0*/  UIADD3 UR4, UPT, UPT, UR5, 0x1, URZ ;  /* 0x0000000105047890 */ /* 0x000fc8000fffe0ff */
[----:B------:R-:W-:-:S04]  /*2ac0*/  UISETP.NE.AND UP0, UPT, UR4, 0x1a, UPT ;  /* 0x0000001a0400788c */ /* 0x000fc8000bf05270 */
[----:B------:R-:W-:Y:S02]  /*2ad0*/  USEL UR6, URZ, 0x1, UP0 ;  /* 0x00000001ff067887 */ /* 0x000fe40008000000 */
[----:B------:R-:W-:-:S04]  /*2ae0*/  USEL UR4, UR4, URZ, UP0 ;  /* 0x000000ff04047287 */ /* 0x000fc80008000000 */
[----:B------:R-:W-:Y:S01]  /*2af0*/  ULEA UR5, UR4, UR7, 0x3 ;  /* 0x0000000704057291 */ /* 0x000fe2000f8e18ff */
[----:B-1----:R-:W-:-:S04]  /*2b00*/  LOP3.LUT R2, R12, UR6, RZ, 0x3c, !PT ;  /* 0x000000060c027c12 */ /* 0x002fc8000f8e3cff */
[----:B------:R-:W-:-:S04]  /*2b10*/  SHF.L.U32 R3, R2, 0x1f, RZ ;  /* 0x0000001f02037819 */ /* 0x000fc800000006ff */
[----:B------:R-:W1:Y:S02]  /*2b20*/  SYNCS.PHASECHK.TRANS64.TRYWAIT P0, [UR5], R3 ;  /* 0x00000003ff0075a7 */ /* 0x000e640008001105 */
[----:B-1----:R-:W-:Y:S05]  /*2b30*/  @!P0 BRA `(.L_x_45) ;  /* 0x0000005800c88947 */ /* 0x002fea0003800000 */
.L_x_152:
[----:B------:R-:W-:-:S04]  /*2b40*/  UIADD3 UR4, UPT, UPT, UR4, 0x1, URZ ;  /* 0x0000000104047890 */ /* 0x000fc8000fffe0ff */
[----:B------:R-:W-:-:S04]  /*2b50*/  UISETP.NE.AND UP0, UPT, UR4, 0x1a, UPT ;  /* 0x0000001a0400788c */ /* 0x000fc8000bf05270 */
[----:B------:R-:W-:Y:S02]  /*2b60*/  USEL UR6, URZ, 0x1, UP0 ;  /* 0x00000001ff067887 */ /* 0x000fe40008000000 */
[----:B------:R-:W-:-:S04]  /*2b70*/  USEL UR4, UR4, URZ, UP0 ;  /* 0x000000ff04047287 */ /* 0x000fc80008000000 */
[----:B------:R-:W-:Y:S01]  /*2b80*/  ULEA UR5, UR4, UR7, 0x3 ;  /* 0x0000000704057291 */ /* 0x000fe2000f8e18ff */
[----:B------:R-:W-:-:S04]  /*2b90*/  LOP3.LUT R2, R2, UR6, RZ, 0x3c, !PT ;  /* 0x0000000602027c12 */ /* 0x000fc8000f8e3cff */
[----:B-1----:R-:W-:-:S04]  /*2ba0*/  SHF.L.U32 R3, R2, 0x1f, RZ ;  /* 0x0000001f02037819 */ /* 0x002fc800000006ff */
[----:B------:R-:W1:Y:S02]  /*2bb0*/  SYNCS.PHASECHK.TRANS64.TRYWAIT P0, [UR5], R3 ;  /* 0x00000003ff0075a7 */ /* 0x000e640008001105 */
[----:B-1----:R-:W-:Y:S05]  /*2bc0*/  @!P0 BRA `(.L_x_46) ;  /* 0x0000005800bc8947 */ /* 0x002fea0003800000 */
.L_x_154:
        /* <DEDUP_REMOVED lines=9> */
.L_x_156:
        /* <DEDUP_REMOVED lines=9> */
.L_x_158:
        /* <DEDUP_REMOVED lines=9> */
.L_x_160:
        /* <DEDUP_REMOVED lines=9> */
.L_x_162:
        /* <DEDUP_REMOVED lines=9> */
.L_x_164:
        /* <DEDUP_REMOVED lines=9> */
.L_x_166:
        /* <DEDUP_REMOVED lines=9> */
.L_x_168:
        /* <DEDUP_REMOVED lines=9> */
.L_x_170:
        /* <DEDUP_REMOVED lines=9> */
.L_x_172:
        /* <DEDUP_REMOVED lines=9> */
.L_x_174:
        /* <DEDUP_REMOVED lines=9> */
.L_x_176:
        /* <DEDUP_REMOVED lines=9> */
.L_x_178:
        /* <DEDUP_REMOVED lines=9> */
.L_x_180:
        /* <DEDUP_REMOVED lines=9> */
.L_x_182:
        /* <DEDUP_REMOVED lines=9> */
.L_x_184:
        /* <DEDUP_REMOVED lines=9> */
.L_x_186:
        /* <DEDUP_REMOVED lines=9> */
.L_x_188:
        /* <DEDUP_REMOVED lines=9> */
.L_x_190:
        /* <DEDUP_REMOVED lines=9> */
.L_x_192:
        /* <DEDUP_REMOVED lines=9> */
.L_x_194:
        /* <DEDUP_REMOVED lines=9> */
.L_x_196:
        /* <DEDUP_REMOVED lines=9> */
.L_x_198:
[----:B------:R-:W-:-:S04]  /*3830*/  UIADD3 UR4, UPT, UPT, UR4, 0x1, URZ ;  /* 0x0000000104047890 */ /* 0x000fc8000fffe0ff */
[----:B------:R-:W-:-:S04]  /*3840*/  UISETP.NE.AND UP0, UPT, UR4, 0x1a, UPT ;  /* 0x0000001a0400788c */ /* 0x000fc8000bf05270 */
[----:B------:R-:W-:Y:S02]  /*3850*/  USEL UR5, URZ, 0x1, UP0 ;  /* 0x00000001ff057887 */ /* 0x000fe40008000000 */
[----:B------:R-:W-:-:S04]  /*3860*/  USEL UR4, UR4, URZ, UP0 ;  /* 0x000000ff04047287 */ /* 0x000fc80008000000 */
[----:B------:R-:W-:Y:S01]  /*3870*/  ULEA UR4, UR4, UR7, 0x3 ;  /* 0x0000000704047291 */ /* 0x000fe2000f8e18ff */
[----:B------:R-:W-:-:S04]  /*3880*/  LOP3.LUT R2, R2, UR5, RZ, 0x3c, !PT ;  /* 0x0000000502027c12 */ /* 0x000fc8000f8e3cff */
[----:B------:R-:W-:Y:S01]  /*3890*/  SHF.L.U32 R2, R2, 0x1f, RZ ;  /* 0x0000001f02027819 */ /* 0x000fe200000006ff */
[----:B-1----:R-:W-:-:S07]  /*38a0*/  IMAD.U32 R0, RZ, RZ, UR4 ;  /* 0x00000004ff007e24 */ /* 0x002fce000f8e00ff */
.L_x_69:
[----:B-1----:R1:W2:Y:S02]  /*38b0*/  SYNCS.PHASECHK.TRANS64.TRYWAIT P0, [R0+URZ], R2 ;  /* 0x00000002000075a7 */ /* 0x0022a400080011ff */
[----:B--2---:R-:W-:Y:S05]  /*38c0*/  @!P0 NANOSLEEP.SYNCS 0x989680 ;  /* 0x009896800000895d */ /* 0x004fea0003900000 */
[----:B------:R-:W2:Y:S02]  /*38d0*/  @!P0 SYNCS.PHASECHK.TRANS64 P0, [R0+URZ], R2 ;  /* 0x00000002000085a7 */ /* 0x000ea400080010ff */
[----:B--2---:R-:W-:Y:S05]  /*38e0*/  @P0 EXIT ;  /* 0x000000000000094d */ /* 0x004fea0003800000 */
[----:B------:R-:W-:Y:S05]  /*38f0*/  BRA `(.L_x_69) ;  /* 0xfffffffc00ec7947 */ /* 0x000fea000383ffff */
.L_x_23:
[----:B------:R-:W-:-:S04]  /*3900*/  UISETP.NE.AND UP0, UPT, UR54, URZ, UPT ;  /* 0x000000ff3600728c */ /* 0x000fc8000bf05270 */
[----:B------:R-:W-:-:S09]  /*3910*/  UISETP.NE.OR UP0, UPT, UR18, 0x1, UP0 ;  /* 0x000000011200788c */ /* 0x000fd20008705670 */
[----:B------:R-:W-:Y:S05]  /*3920*/  BRA.U UP0, `(.L_x_70) ;  /* 0x0000000500487547 */ /* 0x000fea000b800000 */
[----:B------:R-:W-:Y:S01]  /*3930*/  ISETP.GE.U32.AND P2, PT, R0, 0x4, PT ;  /* 0x000000040000780c */ /* 0x000fe20003f46070 */
[----:B------:R-:W-:Y:S01]  /*3940*/  IMAD.MOV.U32 R12, RZ, RZ, 0x1 ;  /* 0x00000001ff0c7424 */ /* 0x000fe200078e00ff */
[----:B------:R-:W-:Y:S02]  /*3950*/  CS2R R10, SRZ ;  /* 0x00000000000a7805 */ /* 0x000fe4000001ff00 */
[----:B------:R-:W-:Y:S01]  /*3960*/  CS2R R8, SRZ ;  /* 0x0000000000087805 */ /* 0x000fe2000001ff00 */
[----:B------:R-:W-:Y:S01]  /*3970*/  UMOV UR6, 0x400 ;  /* 0x0000040000067882 */ /* 0x000fe20000000000 */
[----:B------:R-:W-:Y:S01]  /*3980*/  UMOV UR5, URZ ;  /* 0x000000ff00057c82 */ /* 0x000fe20008000000 */
[----:B------:R-:W-:-:S12]  /*3990*/  ULEA UR6, UR54, UR6, 0x18 ;  /* 0x0000000636067291 */ /* 0x000fd8000f8ec0ff */
.L_x_74:
[----:B------:R-:W-:Y:S02]  /*39a0*/  LEA R2, R8, UR6, 0x3 ;  /* 0x0000000608027c11 */ /* 0x000fe4000f8e18ff */
[----:B------:R-:W-:-:S03]  /*39b0*/  SHF.L.U32 R4, R9, 0x1f, RZ ;  /* 0x0000001f09047819 */ /* 0x000fc600000006ff */
[----:B------:R-:W-:Y:S01]  /*39c0*/  VIADD R5, R2, 0x250 ;  /* 0x0000025002057836 */ /* 0x000fe20000000000 */
[----:B------:R-:W2:Y:S02]  /*39d0*/  SYNCS.PHASECHK.TRANS64.TRYWAIT P0, [R2+URZ+0x240], R4 ;  /* 0x00024004020075a7 */ /* 0x000ea400080011ff */
[----:B--2---:R-:W-:Y:S05]  /*39e0*/  @!P0 BRA `(.L_x_71) ;  /* 0x00000054005c8947 */ /* 0x004fea0003800000 */
.L_x_199:
[----:B------:R-:W-:Y:S01]  /*39f0*/  ULEA UR4, UR5, UR6, 0x3 ;  /* 0x0000000605047291 */ /* 0x000fe2000f8e18ff */
[----:B--2---:R-:W-:Y:S01]  /*3a00*/  PRMT R2, RZ, 0x654, R5 ;  /* 0x00000654ff027816 */ /* 0x004fe20000000005 */
[----:B------:R-:W-:Y:S01]  /*3a10*/  @!P2 IMAD.MOV.U32 R4, RZ, RZ, 0x10 ;  /* 0x00000010ff04a424 */ /* 0x000fe200078e00ff */
[----:B------:R-:W-:Y:S01]  /*3a20*/  SHF.L.U32 R5, R12, 0x1f, RZ ;  /* 0x0000001f0c057819 */ /* 0x000fe200000006ff */
[----:B------:R-:W-:Y:S01]  /*3a30*/  UIADD3 UR7, UPT, UPT, UR4, 0x1e0, URZ ;  /* 0x000001e004077890 */ /* 0x000fe2000fffe0ff */
[----:B------:R2:W-:Y:S05]  /*3a40*/  SYNCS.ARRIVE.TRANS64.RED.A1T0 RZ, [R2+URZ], RZ ;  /* 0x000000ff02ff79a7 */ /* 0x0005ea00081004ff */
[----:B------:R-:W-:Y:S01]  /*3a50*/  IMAD.U32 R6, RZ, RZ, UR7 ;  /* 0x00000007ff067e24 */ /* 0x000fe2000f8e00ff */
[----:B------:R-:W3:Y:S04]  /*3a60*/  SYNCS.PHASECHK.TRANS64.TRYWAIT P0, [UR4+0x1f0], R5 ;  /* 0x0001f005ff0075a7 */ /* 0x000ee80008001104 */
[----:B------:R-:W-:Y:S01]  /*3a70*/  PRMT R6, R0, 0x654, R6 ;  /* 0x0000065400067816 */ /* 0x000fe20000000006 */
[----:B--23--:R-:W-:Y:S06]  /*3a80*/  @!P0 BRA `(.L_x_72) ;  /* 0x0000005400488947 */ /* 0x00cfec0003800000 */
.L_x_201:
[----:B------:R-:W-:Y:S01]  /*3a90*/  ULEA UR8, UR5, UR6, 0x4 ;  /* 0x0000000605087291 */ /* 0x000fe2000f8e20ff */
[----:B------:R-:W-:Y:S01]  /*3aa0*/  SEL R3, R6, R3, !P2 ;  /* 0x0000000306037207 */ /* 0x000fe20005000000 */
[----:B------:R-:W-:Y:S01]  /*3ab0*/  UIADD3 UR9, UPT, UPT, UR4, 0x1e0, URZ ;  /* 0x000001e004097890 */ /* 0x000fe2000fffe0ff */
[----:B--2---:R-:W-:Y:S01]  /*3ac0*/  LEA R2, R11, UR6, 0x3 ;  /* 0x000000060b027c11 */ /* 0x004fe2000f8e18ff */
[----:B------:R-:W-:Y:S01]  /*3ad0*/  UIADD3 UR8, UPT, UPT, UR8, 0x270, URZ ;  /* 0x0000027008087890 */ /* 0x000fe2000fffe0ff */
[----:B------:R2:W-:Y:S01]  /*3ae0*/  @!P2 SYNCS.ARRIVE.TRANS64.RED RZ, [R3+URZ], R4 ;  /* 0x0000000403ffa9a7 */ /* 0x0005e200080004ff */
[----:B------:R-:W-:Y:S01]  /*3af0*/  UIADD3 UR4, UPT, UPT, UR5, 0x1, URZ ;  /* 0x0000000105047890 */ /* 0x000fe2000fffe0ff */
[----:B------:R-:W-:-:S03]  /*3b00*/  VIADD R8, R8, 0x1 ;  /* 0x0000000108087836 */ /* 0x000fc60000000000 */
[----:B------:R-:W-:Y:S02]  /*3b10*/  UISETP.NE.AND UP0, UPT, UR4, 0x2, UPT ;  /* 0x000000020400788c */ /* 0x000fe4000bf05270 */
[----:B------:R-:W-:Y:S01]  /*3b20*/  ISETP.NE.AND P0, PT, R8, 0x2, PT ;  /* 0x000000020800780c */ /* 0x000fe20003f05270 */
[----:B------:R-:W-:Y:S06]  /*3b30*/  UGETNEXTWORKID.BROADCAST [UR8], [UR9] ;  /* 0x00000000080073ca */ /* 0x000fec0008000100 */
[----:B------:R-:W-:Y:S02]  /*3b40*/  USEL UR7, URZ, 0x1, UP0 ;  /* 0x00000001ff077887 */ /* 0x000fe40008000000 */
[----:B------:R-:W-:-:S04]  /*3b50*/  USEL UR5, UR4, URZ, UP0 ;  /* 0x000000ff04057287 */ /* 0x000fc80008000000 */
[----:B------:R-:W-:Y:S02]  /*3b60*/  LOP3.LUT R12, R12, UR7, RZ, 0x3c, !PT ;  /* 0x000000070c0c7c12 */ /* 0x000fe4000f8e3cff */
[----:B--2---:R-:W-:-:S04]  /*3b70*/  SHF.L.U32 R4, R10, 0x1f, RZ ;  /* 0x0000001f0a047819 */ /* 0x004fc800000006ff */
[----:B------:R-:W2:Y:S02]  /*3b80*/  SYNCS.PHASECHK.TRANS64.TRYWAIT P1, [R2+URZ+0x1e0], R4 ;  /* 0x0001e004020075a7 */ /* 0x000ea400080211ff */
[----:B--2---:R-:W-:Y:S05]  /*3b90*/  @!P1 BRA `(.L_x_73) ;  /* 0x00000054001c9947 */ /* 0x004fea0003800000 */
.L_x_202:
[C---:B--2---:R-:W-:Y:S01]  /*3ba0*/  LEA R4, R11.reuse, UR6, 0x4 ;  /* 0x000000060b047c11 */ /* 0x044fe2000f8e20ff */
[----:B------:R-:W-:Y:S01]  /*3bb0*/  VIADD R2, R2, 0x1f0 ;  /* 0x000001f002027836 */ /* 0x000fe20000000000 */
[----:B------:R-:W-:Y:S01]  /*3bc0*/  SEL R8, R8, RZ, P0 ;  /* 0x000000ff08087207 */ /* 0x000fe20000000000 */
[----:B------:R-:W-:-:S03]  /*3bd0*/  VIADD R11, R11, 0x1 ;  /* 0x000000010b0b7836 */ /* 0x000fc60000000000 */
[----:B------:R-:W2:Y:S01]  /*3be0*/  LDS.128 R4, [R4+0x270] ;  /* 0x0002700004047984 */ /* 0x000ea20000000c00 */
[----:B------:R-:W-:Y:S02]  /*3bf0*/  PRMT R2, RZ, 0x654, R2 ;  /* 0x00000654ff027816 */ /* 0x000fe40000000002 */
[C---:B------:R-:W-:Y:S01]  /*3c00*/  ISETP.NE.AND P1, PT, R11.reuse, 0x2, PT ;  /* 0x000000020b00780c */ /* 0x040fe20003f25270 */
[----:B------:R-:W-:Y:S01]  /*3c10*/  @!PT LDS RZ, [RZ] ;  /* 0x00000000fffff984 */ /* 0x000fe20000000800 */
[----:B------:R-:W-:Y:S01]  /*3c20*/  @!PT LDS RZ, [RZ] ;  /* 0x00000000fffff984 */ /* 0x000fe20000000800 */
[----:B------:R-:W-:Y:S01]  /*3c30*/  @!PT LDS RZ, [RZ] ;  /* 0x00000000fffff984 */ /* 0x000fe20000000800 */
[----:B------:R-:W-:Y:S01]  /*3c40*/  @!PT LDS RZ, [RZ] ;  /* 0x00000000fffff984 */ /* 0x000fe20000000800 */
[----:B------:R3:W-:Y:S06]  /*3c50*/  MEMBAR.ALL.CTA ;  /* 0x0000000000007992 */ /* 0x0007ec0000008000 */
[----:B---3--:R-:W3:Y:S01]  /*3c60*/  FENCE.VIEW.ASYNC.S ;  /* 0x00000000000073c6 */ /* 0x008ee20000000000 */
[----:B------:R-:W-:Y:S01]  /*3c70*/  SEL R11, R11, RZ, P1 ;  /* 0x000000ff0b0b7207 */ /* 0x000fe20000800000 */
[----:B---3--:R3:W-:Y:S01]  /*3c80*/  SYNCS.ARRIVE.TRANS64.RED.A1T0 RZ, [R2+URZ], RZ ;  /* 0x000000ff02ff79a7 */ /* 0x0087e200081004ff */
[----:B--2---:R-:W-:-:S02]  /*3c90*/  LOP3.LUT P3, RZ, R6, 0x1, RZ, 0xc0, !PT ;  /* 0x0000000106ff7812 */ /* 0x004fc4000786c0ff */
[----:B------:R-:W-:-:S04]  /*3ca0*/  SEL R4, RZ, 0x1, P1 ;  /* 0x00000001ff047807 */ /* 0x000fc80000800000 */
[----:B------:R-:W-:Y:S02]  /*3cb0*/  LOP3.LUT R10, R10, R4, RZ, 0x3c, !PT ;  /* 0x000000040a0a7212 */ /* 0x000fe400078e3cff */
[----:B---3--:R-:W-:-:S04]  /*3cc0*/  SEL R2, RZ, 0x1, P0 ;  /* 0x00000001ff027807 */ /* 0x008fc80000000000 */
[----:B------:R-:W-:Y:S01]  /*3cd0*/  LOP3.LUT R9, R9, R2, RZ, 0x3c, !PT ;  /* 0x0000000209097212 */ /* 0x000fe200078e3cff */
[----:B------:R-:W-:Y:S06]  /*3ce0*/  @P3 BRA `(.L_x_74) ;  /* 0xfffffffc002c3947 */ /* 0x000fec000383ffff */
[----:B------:R-:W-:Y:S01]  /*3cf0*/  ULEA UR4, UR5, UR6, 0x3 ;  /* 0x0000000605047291 */ /* 0x000fe2000f8e18ff */
[----:B------:R-:W-:-:S08]  /*3d00*/  SHF.L.U32 R2, R12, 0x1f, RZ ;  /* 0x0000001f0c027819 */ /* 0x000fd000000006ff */
[----:B------:R-:W2:Y:S02]  /*3d10*/  SYNCS.PHASECHK.TRANS64 P0, [UR4+0x1f0], R2 ;  /* 0x0001f002ff0075a7 */ /* 0x000ea40008001004 */
[----:B--2---:R-:W-:Y:S05]  /*3d20*/  @P0 BRA `(.L_x_75) ;  /* 0x0000000000080947 */ /* 0x004fea0003800000 */
[----:B------:R-:W2:Y:S02]  /*3d30*/  SYNCS.PHASECHK.TRANS64.TRYWAIT P0, [UR4+0x1f0], R2 ;  /* 0x0001f002ff0075a7 */ /* 0x000ea40008001104 */
[----:B--2---:R-:W-:Y:S05]  /*3d40*/  @!P0 BRA `(.L_x_76) ;  /* 0x0000005000c48947 */ /* 0x004fea0003800000 */
.L_x_75:
[----:B------:R-:W-:-:S04]  /*3d50*/  UIADD3 UR7, UPT, UPT, UR5, 0x1, URZ ;  /* 0x0000000105077890 */ /* 0x000fc8000fffe0ff */
[----:B------:R-:W-:-:S04]  /*3d60*/  UISETP.NE.AND UP0, UPT, UR7, 0x2, UPT ;  /* 0x000000020700788c */ /* 0x000fc8000bf05270 */
[----:B------:R-:W-:Y:S02]  /*3d70*/  USEL UR8, URZ, 0x1, UP0 ;  /* 0x00000001ff087887 */ /* 0x000fe40008000000 */
[----:B------:R-:W-:-:S04]  /*3d80*/  USEL UR7, UR7, URZ, UP0 ;  /* 0x000000ff07077287 */ /* 0x000fc80008000000 */
[----:B------:R-:W-:Y:S01]  /*3d90*/  ULEA UR7, UR7, UR6, 0x3 ;  /* 0x0000000607077291 */ /* 0x000fe2000f8e18ff */
[----:B--2---:R-:W-:-:S04]  /*3da0*/  LOP3.LUT R2, R12, UR8, RZ, 0x3c, !PT ;  /* 0x000000080c027c12 */ /* 0x004fc8000f8e3cff */
[----:B------:R-:W-:-:S04]  /*3db0*/  SHF.L.U32 R0, R2, 0x1f, RZ ;  /* 0x0000001f02007819 */ /* 0x000fc800000006ff */
[----:B------:R-:W2:Y:S02]  /*3dc0*/  SYNCS.PHASECHK.TRANS64 P0, [UR7+0x1f0], R0 ;  /* 0x0001f000ff0075a7 */ /* 0x000ea40008001007 */
[----:B-12---:R-:W-:Y:S05]  /*3dd0*/  @P0 EXIT ;  /* 0x000000000000094d */ /* 0x006fea0003800000 */
[----:B------:R-:W-:Y:S02]  /*3de0*/  SHF.L.U32 R2, R2, 0x1f, RZ ;  /* 0x0000001f02027819 */ /* 0x000fe400000006ff */
[----:B------:R-:W-:-:S07]  /*3df0*/  MOV R0, UR7 ;  /* 0x0000000700007c02 */ /* 0x000fce0008000f00 */
.L_x_77:
[----:B-1----:R1:W2:Y:S02]  /*3e00*/  SYNCS.PHASECHK.TRANS64.TRYWAIT P0, [R0+URZ+0x1f0], R2 ;  /* 0x0001f002000075a7 */ /* 0x0022a400080011ff */
[----:B--2---:R-:W-:Y:S05]  /*3e10*/  @!P0 NANOSLEEP.SYNCS 0x989680 ;  /* 0x009896800000895d */ /* 0x004fea0003900000 */
[----:B------:R-:W2:Y:S02]  /*3e20*/  @!P0 SYNCS.PHASECHK.TRANS64 P0, [R0+URZ+0x1f0], R2 ;  /* 0x0001f002000085a7 */ /* 0x000ea400080010ff */
[----:B--2---:R-:W-:Y:S05]  /*3e30*/  @P0 EXIT ;  /* 0x000000000000094d */ /* 0x004fea0003800000 */
[----:B------:R-:W-:Y:S05]  /*3e40*/  BRA `(.L_x_77) ;  /* 0xfffffffc00ec7947 */ /* 0x000fea000383ffff */
.L_x_70:
[----:B------:R-:W-:Y:S05]  /*3e50*/  BRA.U UP5, `(.L_x_78) ;  /* 0x0000000d059c7547 */ /* 0x000fea000b800000 */
[----:B------:R-:W-:Y:S01]  /*3e60*/  UMOV UR4, 0x40 ;  /* 0x0000004000047882 */ /* 0x000fe20000000000 */
[----:B------:R-:W-:Y:S01]  /*3e70*/  NOP ;  /* 0x0000000000007918 */ /* 0x000fe20000000000 */
[----:B------:R-:W-:Y:S01]  /*3e80*/  ULEA UR5, UR54, UR4, 0x18 ;  /* 0x0000000436057291 */ /* 0x000fe2000f8ec0ff */
[----:B------:R-:W-:Y:S02]  /*3e90*/  UMOV UR6, 0x400 ;  /* 0x0000040000067882 */ /* 0x000fe40000000000 */
[----:B------:R-:W-:-:S06]  /*3ea0*/  ULEA UR6, UR54, UR6, 0x18 ;  /* 0x0000000636067291 */ /* 0x000fcc000f8ec0ff */
[----:B------:R-:W2:Y:S02]  /*3eb0*/  LDS.U8 R0, [UR5+0x1c] ;  /* 0x00001c05ff007984 */ /* 0x000ea40008000000 */
[----:B--2---:R-:W-:-:S13]  /*3ec0*/  ISETP.NE.AND P0, PT, R0, RZ, PT ;  /* 0x000000ff0000720c */ /* 0x004fda0003f05270 */
[----:B------:R-:W-:Y:S05]  /*3ed0*/  @P0 BRA `(.L_x_79) ;  /* 0x0000000000580947 */ /* 0x000fea0003800000 */
[----:B------:R-:W-:-:S13]  /*3ee0*/  ELECT P0, URZ, PT ;  /* 0x0000000000ff782f */ /* 0x000fda0003800000 */
[----:B------:R-:W-:Y:S05]  /*3ef0*/  @!P0 BRA `(.L_x_80) ;  /* 0x0000000000608947 */ /* 0x000fea0003800000 */
[----:B------:R-:W-:Y:S01]  /*3f00*/  UMOV UR4, 0x10 ;  /* 0x0000001000047882 */ /* 0x000fe20000000000 */
[----:B------:R-:W-:Y:S01]  /*3f10*/  HFMA2 R0, -RZ, RZ, 0, 5.9604644775390625e-08 ;  /* 0x00000001ff007431 */ /* 0x000fe200000001ff */
[----:B------:R-:W-:-:S03]  /*3f20*/  MOV R3, 0xffff ;  /* 0x0000ffff00037802 */ /* 0x000fc60000000f00 */
[----:B------:R-:W-:Y:S04]  /*3f30*/  DEPBAR.LE SB2, 0x36 ;  /* 0x0000ad800000791a */ /* 0x000fe80000000000 */
[----:B------:R-:W2:Y:S02]  /*3f40*/  UTCATOMSWS.FIND_AND_SET.ALIGN UP0, UR4, UR4 ;  /* 0x00000004000475e3 */ /* 0x000ea40008000800 */
[----:B--2---:R-:W-:Y:S01]  /*3f50*/  MOV R4, UR4 ;  /* 0x0000000400047c02 */ /* 0x004fe20008000f00 */
[----:B------:R-:W-:Y:S06]  /*3f60*/  BRA.U UP0, `(.L_x_81) ;  /* 0x0000000100187547 */ /* 0x000fec000b800000 */
.L_x_82:
[----:B------:R-:W-:Y:S05]  /*3f70*/  NANOSLEEP 0x64 ;  /* 0x000000640000795d */ /* 0x000fea0003800000 */
[----:B------:R-:W-:-:S05]  /*3f80*/  UMOV UR4, 0x10 ;  /* 0x0000001000047882 */ /* 0x000fca0000000000 */
[----:B------:R-:W-:Y:S04]  /*3f90*/  DEPBAR.LE SB2, 0x36 ;  /* 0x0000ad800000791a */ /* 0x000fe80000000000 */
[----:B------:R-:W2:Y:S02]  /*3fa0*/  UTCATOMSWS.FIND_AND_SET.ALIGN UP0, UR4, UR4 ;  /* 0x00000004000475e3 */ /* 0x000ea40008000800 */
[----:B--2---:R-:W-:Y:S01]  /*3fb0*/  MOV R4, UR4 ;  /* 0x0000000400047c02 */ /* 0x004fe20008000f00 */
[----:B------:R-:W-:Y:S05]  /*3fc0*/  BRA.U !UP0, `(.L_x_82) ;  /* 0xfffffffd08e87547 */ /* 0x000fea000b83ffff */
.L_x_81:
[-C--:B------:R-:W-:Y:S02]  /*3fd0*/  SHF.L.U32 R3, R3, R4.reuse, RZ ;  /* 0x0000000403037219 */ /* 0x080fe400000006ff */
[----:B------:R-:W-:Y:S01]  /*3fe0*/  SHF.L.U32 R0, R0, R4, RZ ;  /* 0x0000000400007219 */ /* 0x000fe200000006ff */
[----:B------:R-:W-:Y:S02]  /*3ff0*/  IMAD.SHL.U32 R4, R4, 0x20, RZ ;  /* 0x0000002004047824 */ /* 0x000fe400078e00ff */
[----:B------:R2:W-:Y:S04]  /*4000*/  ATOMS.OR RZ, [UR5+0x14], R3 ;  /* 0x00001403ffff798c */ /* 0x0005e8000b000005 */
[----:B------:R2:W-:Y:S04]  /*4010*/  ATOMS.OR RZ, [UR5+0x18], R0 ;  /* 0x00001800ffff798c */ /* 0x0005e8000b000005 */
[----:B------:R2:W-:Y:S01]  /*4020*/  STS [UR6+0x290], R4 ;  /* 0x00029004ff007988 */ /* 0x0005e20008000806 */
[----:B------:R-:W-:Y:S05]  /*4030*/  BRA `(.L_x_80) ;  /* 0x0000000000107947 */ /* 0x000fea0003800000 */
.L_x_79:
[----:B------:R-:W-:Y:S02]  /*4040*/  MOV R0, 0xffffffff ;  /* 0xffffffff00007802 */ /* 0x000fe40000000f00 */
[----:B------:R-:W-:-:S03]  /*4050*/  MOV R4, 0x4080 ;  /* 0x0000408000047802 */ /* 0x000fc60000000f00 */
[----:B------:R2:W-:Y:S04]  /*4060*/  STS [UR6+0x290], R0 ;  /* 0x00029000ff007988 */ /* 0x0005e80008000806 */
[----:B-12--5:R-:W-:Y:S05]  /*4070*/  CALL.REL.NOINC `($__internal_1_$__cuda_sm10x_tcgen05_guardrail_trap_phase_invalid_during_alloc) ;  /* 0x00000054009c7944 */ /* 0x026fea0003c00000 */
.L_x_80:
[----:B------:R-:W-:Y:S05]  /*4080*/  WARPSYNC.ALL ;  /* 0x0000000000007948 */ /* 0x000fea0003800000 */
[----:B------:R-:W3:Y:S01]  /*4090*/  S2UR UR4, SR_CgaCtaId ;  /* 0x00000000000479c3 */ /* 0x000ee20000008800 */
[----:B------:R-:W-:Y:S01]  /*40a0*/  UMOV UR17, 0x400 ;  /* 0x0000040000117882 */ /* 0x000fe20000000000 */
[----:B------:R-:W-:-:S06]  /*40b0*/  NOP ;  /* 0x0000000000007918 */ /* 0x000fcc0000000000 */
[----:B------:R-:W-:Y:S06]  /*40c0*/  BAR.ARV 0x6, 0xa0 ;  /* 0x0182800000007b1d */ /* 0x000fec0000002000 */
[----:B------:R-:W4:Y:S01]  /*40d0*/  LDCU UR5, c[0x0][0x38c] ;  /* 0x00007180ff0577ac */ /* 0x000f220008000800 */
[----:B------:R-:W-:Y:S01]  /*40e0*/  LOP3.LUT R2, R2, 0xffff, RZ, 0xc0, !PT ;  /* 0x0000ffff02027812 */ /* 0x000fe200078ec0ff */
[----:B------:R-:W-:Y:S01]  /*40f0*/  IMAD.MOV.U32 R11, RZ, RZ, 0x1 ;  /* 0x00000001ff0b7424 */ /* 0x000fe200078e00ff */
[----:B------:R-:W-:Y:S01]  /*4100*/  CS2R R8, SRZ ;  /* 0x0000000000087805 */ /* 0x000fe2000001ff00 */
[----:B------:R-:W1:Y:S01]  /*4110*/  LDCU UR8, c[0x0][0x38c] ;  /* 0x00007180ff0877ac */ /* 0x000e620008000800 */
[----:B------:R-:W-:Y:S01]  /*4120*/  R2UR UR19, R2 ;  /* 0x00000000021372ca */ /* 0x000fe200000e0000 */
[----:B------:R-:W-:Y:S01]  /*4130*/  IMAD.MOV.U32 R10, RZ, RZ, RZ ;  /* 0x000000ffff0a7224 */ /* 0x000fe200078e00ff */
[----:B------:R-:W-:Y:S01]  /*4140*/  UMOV UR22, URZ ;  /* 0x000000ff00167c82 */ /* 0x000fe20008000000 */
[----:B------:R-:W-:Y:S01]  /*4150*/  UMOV UR14, URZ ;  /* 0x000000ff000e7c82 */ /* 0x000fe20008000000 */
[----:B---3--:R-:W-:Y:S01]  /*4160*/  ULEA UR17, UR4, UR17, 0x18 ;  /* 0x0000001104117291 */ /* 0x008fe2000f8ec0ff */
[----:B------:R-:W-:Y:S01]  /*4170*/  UMOV UR26, 0x0 ;  /* 0x00000000001a7882 */ /* 0x000fe20000000000 */
[----:B------:R-:W-:-:S02]  /*4180*/  UMOV UR27, 0x4100490 ;  /* 0x04100490001b7882 */ /* 0x000fc40000000000 */
[----:B------:R-:W-:Y:S02]  /*4190*/  UIADD3 UR6, UPT, UPT, UR17, 0x3600, URZ ;  /* 0x0000360011067890 */ /* 0x000fe4000fffe0ff */
[----:B------:R-:W-:Y:S02]  /*41a0*/  UIADD3 UR7, UPT, UPT, UR17, 0x1d600, URZ ;  /* 0x0001d60011077890 */ /* 0x000fe4000fffe0ff */
[----:B----4-:R-:W-:Y:S01]  /*41b0*/  UIADD3 UR5, UPT, UPT, UR5, 0x1f, URZ ;  /* 0x0000001f05057890 */ /* 0x010fe2000fffe0ff */
[----:B--2---:R-:W2:Y:S01]  /*41c0*/  LDS R0, [UR17+0x290] ;  /* 0x00029011ff007984 */ /* 0x004ea20008000800 */
[----:B------:R-:W-:Y:S02]  /*41d0*/  USHF.R.U32.HI UR6, URZ, 0x4, UR6 ;  /* 0x00000004ff067899 */ /* 0x000fe40008011606 */
[----:B------:R-:W-:Y:S02]  /*41e0*/  USHF.R.S32.HI UR4, URZ, 0x1f, UR5 ;  /* 0x0000001fff047899 */ /* 0x000fe40008011405 */
[----:B------:R-:W-:-:S02]  /*41f0*/  ULOP3.LUT UR6, UR6, 0x3fff, URZ, 0xc0, !UPT ;  /* 0x00003fff06067892 */ /* 0x000fc4000f8ec0ff */
[----:B------:R-:W-:Y:S02]  /*4200*/  ULEA.HI UR4, UR4, UR5, URZ, 0x5 ;  /* 0x0000000504047291 */ /* 0x000fe4000f8f28ff */
[----:B------:R-:W-:Y:S02]  /*4210*/  USHF.R.U32.HI UR5, URZ, 0x4, UR7 ;  /* 0x00000004ff057899 */ /* 0x000fe40008011607 */
[----:B------:R-:W-:Y:S02]  /*4220*/  USHF.R.S32.HI UR28, URZ, 0x5, UR4 ;  /* 0x00000005ff1c7899 */ /* 0x000fe40008011404 */
[----:B------:R-:W-:Y:S02]  /*4230*/  ULOP3.LUT UR5, UR5, 0x3fff, URZ, 0xc0, !UPT ;  /* 0x00003fff05057892 */ /* 0x000fe4000f8ec0ff */
[----:B------:R-:W-:Y:S02]  /*4240*/  UISETP.LT.AND UP0, UPT, UR28, 0x1, UPT ;  /* 0x000000011c00788c */ /* 0x000fe4000bf01270 */
[----:B------:R-:W-:-:S02]  /*4250*/  ULOP3.LUT UR20, UR6, 0x10000, URZ, 0xfc, !UPT ;  /* 0x0001000006147892 */ /* 0x000fc4000f8efcff */
[----:B------:R-:W-:Y:S02]  /*4260*/  USEL UR29, UR28, 0x1, !UP0 ;  /* 0x000000011c1d7887 */ /* 0x000fe4000c000000 */
[----:B------:R-:W-:Y:S02]  /*4270*/  ULOP3.LUT UR21, UR5, 0x10000, URZ, 0xfc, !UPT ;  /* 0x0001000005157892 */ /* 0x000fe4000f8efcff */
[----:B------:R-:W-:Y:S02]  /*4280*/  UIADD3 UR29, UPT, UPT, -UR29, URZ, URZ ;  /* 0x000000ff1d1d7290 */ /* 0x000fe4000fffe1ff */
[----:B-1----:R-:W-:Y:S01]  /*4290*/  UISETP.GE.AND UP4, UPT, UR8, 0x1, UPT ;  /* 0x000000010800788c */ /* 0x002fe2000bf86270 */
[----:B------:R-:W-:Y:S01]  /*42a0*/  UMOV UR24, 0x0 ;  /* 0x0000000000187882 */ /* 0x000fe20000000000 */
[----:B------:R-:W-:Y:S01]  /*42b0*/  UMOV UR25, 0x4100490 ;  /* 0x0410049000197882 */ /* 0x000fe20000000000 */
[----:B--2---:R-:W-:-:S15]  /*42c0*/  R2UR UR30, R0 ;  /* 0x00000000001e72ca */ /* 0x004fde00000e0000 */
.L_x_89:
[----:B------:R-:W-:Y:S02]  /*42d0*/  LEA R0, R10, UR17, 0x3 ;  /* 0x000000110a007c11 */ /* 0x000fe4000f8e18ff */
[----:B------:R-:W-:Y:S02]  /*42e0*/  SHF.L.U32 R2, R9, 0x1f, RZ ;  /* 0x0000001f09027819 */ /* 0x000fe400000006ff */
[----:B------:R-:W-:Y:S01]  /*42f0*/  PLOP3.LUT P0, PT, PT, PT, UP4, 0x80, 0x8 ;  /* 0x000000000008781c */ /* 0x000fe20003f0f048 */
[----:B------:R-:W-:Y:S01]  /*4300*/  VIADD R3, R0, 0x1f0 ;  /* 0x000001f000037836 */ /* 0x000fe20000000000 */
[----:B-1----:R-:W1:Y:S02]  /*4310*/  SYNCS.PHASECHK.TRANS64.TRYWAIT P1, [R0+URZ+0x1e0], R2 ;  /* 0x0001e002000075a7 */ /* 0x002e6400080211ff */
[----:B-1-3--:R-:W-:Y:S09]  /*4320*/  @!P1 BRA `(.L_x_83) ;  /* 0x0000004c00649947 */ /* 0x00aff20003800000 */
.L_x_204:
[----:B------:R-:W-:Y:S01]  /*4330*/  LEA R4, R10, UR17, 0x4 ;  /* 0x000000110a047c11 */ /* 0x000fe2000f8e20ff */
[----:B------:R-:W-:Y:S01]  /*4340*/  @UP4 ULEA UR4, UR14, UR17, 0x3 ;  /* 0x000000110e044291 */ /* 0x000fe2000f8e18ff */
[----:B------:R-:W-:Y:S01]  /*4350*/  PLOP3.LUT P2, PT, PT, PT, PT, 0x80, 0x8 ;  /* 0x000000000008781c */ /* 0x000fe20003f4f070 */
[----:B------:R-:W-:Y:S01]  /*4360*/  ULEA UR23, UR22, UR17, 0x3 ;  /* 0x0000001116177291 */ /* 0x000fe2000f8e18ff */
[----:B------:R-:W-:Y:S02]  /*4370*/  PRMT R3, RZ, 0x654, R3 ;  /* 0x00000654ff037816 */ /* 0x000fe40000000003 */
[----:B------:R-:W2:Y:S01]  /*4380*/  LDS.128 R4, [R4+0x270] ;  /* 0x0002700004047984 */ /* 0x000ea20000000c00 */
[----:B-1----:R-:W-:Y:S02]  /*4390*/  @P0 SHF.L.U32 R2, R8, 0x1f, RZ ;  /* 0x0000001f08020819 */ /* 0x002fe400000006ff */
[----:B------:R-:W-:Y:S01]  /*43a0*/  SHF.L.U32 R0, R11, 0x1f, RZ ;  /* 0x0000001f0b007819 */ /* 0x000fe200000006ff */
[----:B------:R-:W-:Y:S01]  /*43b0*/  @!PT LDS RZ, [RZ] ;  /* 0x00000000fffff984 */ /* 0x000fe20000000800 */
[----:B------:R-:W-:Y:S01]  /*43c0*/  @!PT LDS RZ, [RZ] ;  /* 0x00000000fffff984 */ /* 0x000fe20000000800 */
[----:B------:R-:W-:Y:S01]  /*43d0*/  @!PT LDS RZ, [RZ] ;  /* 0x00000000fffff984 */ /* 0x000fe20000000800 */
[----:B------:R-:W-:Y:S01]  /*43e0*/  @!PT LDS RZ, [RZ] ;  /* 0x00000000fffff984 */ /* 0x000fe20000000800 */
[----:B------:R1:W-:Y:S06]  /*43f0*/  MEMBAR.ALL.CTA ;  /* 0x0000000000007992 */ /* 0x0003ec0000008000 */
[----:B-1----:R-:W1:Y:S02]  /*4400*/  FENCE.VIEW.ASYNC.S ;  /* 0x00000000000073c6 */ /* 0x002e640000000000 */
[----:B-1----:R1:W-:Y:S01]  /*4410*/  SYNCS.ARRIVE.TRANS64.RED.A1T0 RZ, [R3+URZ], RZ ;  /* 0x000000ff03ff79a7 */ /* 0x0023e200081004ff */
[----:B------:R1:W3:Y:S01]  /*4420*/  @P0 SYNCS.PHASECHK.TRANS64.TRYWAIT P2, [UR4], R2 ;  /* 0x00000002ff0005a7 */ /* 0x0002e20008041104 */
[----:B------:R-:W-:Y:S01]  /*4430*/  ULEA.HI UR4, UR22, UR22, URZ, 0x1 ;  /* 0x0000001616047291 */ /* 0x000fe2000f8f08ff */
[----:B--2---:R-:W-:-:S03]  /*4440*/  LOP3.LUT P1, RZ, R6, 0x1, RZ, 0xc0, !PT ;  /* 0x0000000106ff7812 */ /* 0x004fc6000782c0ff */
[----:B------:R-:W-:Y:S02]  /*4450*/  USHF.L.U32 UR18, UR4, 0x5, URZ ;  /* 0x0000000504127899 */ /* 0x000fe400080006ff */
[----:B------:R-:W-:Y:S02]  /*4460*/  ULOP3.LUT UR4, UR4, 0xffe, URZ, 0xc0, !UPT ;  /* 0x00000ffe04047892 */ /* 0x000fe4000f8ec0ff */
[----:B------:R-:W-:Y:S02]  /*4470*/  ULOP3.LUT UR18, UR18, 0xffffffc0, URZ, 0xc0, !UPT ;  /* 0xffffffc012127892 */ /* 0x000fe4000f8ec0ff */
[----:B------:R-:W-:Y:S02]  /*4480*/  UIADD3 UR4, UPT, UPT, -UR4, UR22, URZ ;  /* 0x0000001604047290 */ /* 0x000fe4000fffe1ff */
[----:B------:R-:W-:Y:S01]  /*4490*/  UIADD3 UR18, UPT, UPT, UR30, UR18, URZ ;  /* 0x000000121e127290 */ /* 0x000fe2000fffe0ff */
[----:B------:R-:W2:Y:S03]  /*44a0*/  SYNCS.PHASECHK.TRANS64.TRYWAIT P0, [UR23+0x220], R0 ;  /* 0x00022000ff0075a7 */ /* 0x000ea60008001117 */
[----:B------:R-:W-:Y:S01]  /*44b0*/  ULEA UR18, UR4, UR18, 0x14 ;  /* 0x0000001204127291 */ /* 0x000fe2000f8ea0ff */
[----:B-123--:R-:W-:Y:S11]  /*44c0*/  @!P0 BRA `(.L_x_84) ;  /* 0x0000004c00108947 */ /* 0x00eff60003800000 */
.L_x_206:
[----:B------:R-:W-:Y:S01]  /*44d0*/  IADD3 R10, PT, PT, R10, 0x1, RZ ;  /* 0x000000010a0a7810 */ /* 0x000fe20007ffe0ff */
[----:B------:R-:W-:Y:S06]  /*44e0*/  BRA.U !UP4, `(.L_x_85) ;  /* 0x000000010c987547 */ /* 0x000fec000b800000 */
[----:B------:R-:W-:Y:S01]  /*44f0*/  UPLOP3.LUT UP2, UPT, UPT, UPT, UPT, 0x40, 0x4 ;  /* 0x000000000004789c */ /* 0x000fe20003f4e870 */
[----:B------:R-:W-:Y:S01]  /*4500*/  UMOV UR16, UR29 ;  /* 0x0000001d00107c82 */ /* 0x000fe20008000000 */
[----:B------:R-:W-:Y:S01]  /*4510*/  UMOV UR15, UR28 ;  /* 0x0000001c000f7c82 */ /* 0x000fe20008000000 */
[----:B------:R-:W-:-:S08]  /*4520*/  UMOV UR6, UR14 ;  /* 0x0000000e00067c82 */ /* 0x000fd00008000000 */
.L_x_88:
[----:B------:R-:W-:Y:S02]  /*4530*/  UIADD3 UR16, UPT, UPT, UR16, 0x1, URZ ;  /* 0x0000000110107890 */ /* 0x000fe4000fffe0ff */
[----:B--2---:R-:W-:Y:S02]  /*4540*/  ULEA UR5, UR6, UR17, 0x3 ;  /* 0x0000001106057291 */ /* 0x004fe4000f8e18ff */
[----:B------:R-:W-:Y:S01]  /*4550*/  UISETP.NE.AND UP3, UPT, UR16, URZ, UPT ;  /* 0x000000ff1000728c */ /* 0x000fe2000bf65270 */
[----:B---3--:R-:W-:Y:S10]  /*4560*/  @P2 BRA `(.L_x_86) ;  /* 0x00000000000c2947 */ /* 0x008ff40003800000 */
[----:B-1----:R-:W-:Y:S04]  /*4570*/  SHF.L.U32 R2, R8, 0x1f, RZ ;  /* 0x0000001f08027819 */ /* 0x002fe800000006ff */
[----:B------:R-:W1:Y:S02]  /*4580*/  SYNCS.PHASECHK.TRANS64.TRYWAIT P0, [UR5], R2 ;  /* 0x00000002ff0075a7 */ /* 0x000e640008001105 */
[----:B-1----:R-:W-:Y:S05]  /*4590*/  @!P0 BRA `(.L_x_87) ;  /* 0x0000004800f48947 */ /* 0x002fea0003800000 */
.L_x_86:
[----:B------:R-:W-:Y:S01]  /*45a0*/  UISETP.NE.AND UP0, UPT, UR15, 0x1, UPT ;  /* 0x000000010f00788c */ /* 0x000fe2000bf05270 */
[----:B------:R-:W-:Y:S01]  /*45b0*/  PLOP3.LUT P2, PT, PT, PT, PT, 0x80, 0x8 ;  /* 0x000000000008781c */ /* 0x000fe20003f4f070 */
[----:B------:R-:W-:Y:S02]  /*45c0*/  UIADD3 UR4, UPT, UPT, UR6, 0x1, URZ ;  /* 0x0000000106047890 */ /* 0x000fe4000fffe0ff */
[----:B------:R-:W-:Y:S02]  /*45d0*/  ULEA UR12, UR6, UR21, 0x8 ;  /* 0x00000015060c7291 */ /* 0x000fe4000f8e40ff */
[----:B------:R-:W-:Y:S01]  /*45e0*/  UISETP.NE.AND UP1, UPT, UR4, 0x1a, UPT ;  /* 0x0000001a0400788c */ /* 0x000fe2000bf25270 */
[----:B------:R-:W-:Y:S01]  /*45f0*/  PLOP3.LUT P0, PT, PT, PT, UP0, 0x80, 0x8 ;  /* 0x000000000008781c */ /* 0x000fe20003f0f008 */
[----:B------:R-:W-:Y:S02]  /*4600*/  UIADD3 UR10, UPT, UPT, UR12, 0x2, URZ ;  /* 0x000000020c0a7890 */ /* 0x000fe4000fffe0ff */
[----:B------:R-:W-:Y:S02]  /*4610*/  USEL UR7, URZ, 0x1, UP1 ;  /* 0x00000001ff077887 */ /* 0x000fe40008800000 */
[----:B------:R-:W-:Y:S02]  /*4620*/  USEL UR14, UR4, URZ, UP1 ;  /* 0x000000ff040e7287 */ /* 0x000fe40008800000 */
[----:B------:R-:W-:Y:S02]  /*4630*/  UIADD3 UR15, UPT, UPT, UR15, -0x1, URZ ;  /* 0xffffffff0f0f7890 */ /* 0x000fe4000fffe0ff */
[----:B------:R-:W-:Y:S01]  /*4640*/  @UP0 ULEA UR4, UR14, UR17, 0x3 ;  /* 0x000000110e040291 */ /* 0x000fe2000f8e18ff */
[----:B------:R-:W-:Y:S01]  /*4650*/  LOP3.LUT R8, R8, UR7, RZ, 0x3c, !PT ;  /* 0x0000000708087c12 */ /* 0x000fe2000f8e3cff */
[----:B------:R-:W-:Y:S01]  /*4660*/  UIADD3 UR7, UPT, UPT, UR5, 0xd0, URZ ;  /* 0x000000d005077890 */ /* 0x000fe2000fffe0ff */
[----:B------:R-:W-:Y:S02]  /*4670*/  UMOV UR13, 0x80004020 ;  /* 0x80004020000d7882 */ /* 0x000fe40000000000 */
[----:B-1----:R-:W-:Y:S01]  /*4680*/  @P0 SHF.L.U32 R0, R8, 0x1f, RZ ;  /* 0x0000001f08000819 */ /* 0x002fe200000006ff */
[----:B------:R-:W-:Y:S01]  /*4690*/  UMOV UR5, 0x80004020 ;  /* 0x8000402000057882 */ /* 0x000fe20000000000 */
[----:B------:R-:W-:Y:S01]  /*46a0*/  UMOV UR11, 0x80004020 ;  /* 0x80004020000b7882 */ /* 0x000fe20000000000 */
[----:B------:R-:W-:Y:S01]  /*46b0*/  UMOV UR9, 0x80004020 ;  /* 0x8000402000097882 */ /* 0x000fe20000000000 */
[----:B------:R2:W3:Y:S01]  /*46c0*/  @P0 SYNCS.PHASECHK.TRANS64.TRYWAIT P2, [UR4], R0 ;  /* 0x00000000ff0005a7 */ /* 0x0004e20008041104 */
[----:B------:R-:W-:Y:S03]  /*46d0*/  ULEA UR4, UR6, UR20, 0x8 ;  /* 0x0000001406047291 */ /* 0x000fe6000f8e40ff */
[----:B------:R-:W-:Y:S01]  /*46e0*/  UMOV UR6, UR14 ;  /* 0x0000000e00067c82 */ /* 0x000fe20008000000 */
[----:B------:R-:W-:Y:S05]  /*46f0*/  UIADD3 UR8, UPT, UPT, UR4, 0x2, URZ ;  /* 0x0000000204087890 */ /* 0x000fea000fffe0ff */
[----:B------:R2:W-:Y:S01]  /*4700*/  UTCHMMA gdesc[UR4], gdesc[UR12], tmem[UR18], tmem[UR26], idesc[UR27], UP2 ;  /* 0x00ff1a0c040075ea */ /* 0x0005e20009000012 */
[----:B------:R-:W-:Y:S03]  /*4710*/  UPLOP3.LUT UP2, UPT, UPT, UPT, UPT, 0x80, 0x8 ;  /* 0x000000000008789c */ /* 0x000fe60003f4f070 */
[----:B------:R2:W-:Y:S01]  /*4720*/  UTCHMMA gdesc[UR8], gdesc[UR10], tmem[UR18], tmem[UR24], idesc[UR25], UPT ;  /* 0x00ff180a080075ea */ /* 0x0005e2000b800012 */
[----:B------:R2:W-:Y:S01]  /*4730*/  UTCBAR.MULTICAST [UR7], URZ, UR19 ;  /* 0x000000ff070073e9 */ /* 0x0005e20008000813 */
[----:B------:R-:W-:Y:S06]  /*4740*/  BRA.U UP3, `(.L_x_88) ;  /* 0xfffffffd03787547 */ /* 0x000fec000b83ffff */
.L_x_85:
[----:B--2---:R-:W-:Y:S01]  /*4750*/  UIADD3 UR4, UPT, UPT, UR22, 0x1, URZ ;  /* 0x0000000116047890 */ /* 0x004fe2000fffe0ff */
[C---:B------:R-:W-:Y:S01]  /*4760*/  ISETP.NE.AND P0, PT, R10.reuse, 0x2, PT ;  /* 0x000000020a00780c */ /* 0x040fe20003f05270 */
[----:B------:R-:W-:Y:S02]  /*4770*/  UIADD3 UR5, UPT, UPT, UR23, 0x200, URZ ;  /* 0x0000020017057890 */ /* 0x000fe4000fffe0ff */
[----:B------:R-:W-:Y:S01]  /*4780*/  UISETP.NE.AND UP0, UPT, UR4, 0x4, UPT ;  /* 0x000000040400788c */ /* 0x000fe2000bf05270 */
[----:B-1----:R-:W-:Y:S02]  /*4790*/  SEL R0, RZ, 0x1, P0 ;  /* 0x00000001ff007807 */ /* 0x002fe40000000000 */
[----:B------:R-:W-:Y:S01]  /*47a0*/  SEL R10, R10, RZ, P0 ;  /* 0x000000ff0a0a7207 */ /* 0x000fe20000000000 */
[----:B------:R-:W-:Y:S01]  /*47b0*/  USEL UR6, URZ, 0x1, UP0 ;  /* 0x00000001ff067887 */ /* 0x000fe20008000000 */
[----:B------:R-:W-:Y:S01]  /*47c0*/  LOP3.LUT R9, R9, R0, RZ, 0x3c, !PT ;  /* 0x0000000009097212 */ /* 0x000fe200078e3cff */
[----:B------:R-:W-:Y:S01]  /*47d0*/  USEL UR22, UR4, URZ, UP0 ;  /* 0x000000ff04167287 */ /* 0x000fe20008000000 */
[----:B------:R1:W-:Y:S03]  /*47e0*/  UTCBAR [UR5], URZ ;  /* 0x000000ff050073e9 */ /* 0x0003e600080000ff */
[----:B------:R-:W-:Y:S01]  /*47f0*/  LOP3.LUT R11, R11, UR6, RZ, 0x3c, !PT ;  /* 0x000000060b0b7c12 */ /* 0x000fe2000f8e3cff */
[----:B------:R-:W-:Y:S07]  /*4800*/  @P1 BRA `(.L_x_89) ;  /* 0xfffffff800b01947 */ /* 0x000fee000383ffff */
[----:B------:R-:W2:Y:S01]  /*4810*/  S2UR UR8, SR_CgaCtaId ;  /* 0x00000000000879c3 */ /* 0x000ea20000008800 */
[----:B------:R-:W-:Y:S01]  /*4820*/  ELECT P0, URZ, PT ;  /* 0x0000000000ff782f */ /* 0x000fe20003800000 */
[----:B------:R-:W-:Y:S01]  /*4830*/  IMAD.MOV.U32 R0, RZ, RZ, 0x1 ;  /* 0x00000001ff007424 */ /* 0x000fe200078e00ff */
[----:B------:R-:W-:Y:S01]  /*4840*/  UIADD3 UR17, UPT, UPT, UR17, 0x220, URZ ;  /* 0x0000022011117890 */ /* 0x000fe2000fffe0ff */
[----:B------:R-:W-:Y:S01]  /*4850*/  SHF.L.U32 R2, R11, 0x1f, RZ ;  /* 0x0000001f0b027819 */ /* 0x000fe200000006ff */
[----:B------:R-:W-:-:S03]  /*4860*/  UMOV UR4, 0x40 ;  /* 0x0000004000047882 */ /* 0x000fc60000000000 */
[----:B------:R-:W-:Y:S01]  /*4870*/  UVIRTCOUNT.DEALLOC.SMPOOL 0x80 ;  /* 0x000000800000784c */ /* 0x000fe20000000000 */
[----:B--2---:R-:W-:Y:S02]  /*4880*/  ULEA UR8, UR8, UR4, 0x18 ;  /* 0x0000000408087291 */ /* 0x004fe4000f8ec0ff */
[----:B------:R-:W-:-:S07]  /*4890*/  ULEA UR4, UR22, UR17, 0x3 ;  /* 0x0000001116047291 */ /* 0x000fce000f8e18ff */
[----:B------:R2:W-:Y:S02]  /*48a0*/  @P0 STS.U8 [UR8+0x1c], R0 ;  /* 0x00001c00ff000988 */ /* 0x0005e40008000008 */
[----:B------:R-:W4:Y:S02]  /*48b0*/  SYNCS.PHASECHK.TRANS64.TRYWAIT P0, [UR4], R2 ;  /* 0x00000002ff0075a7 */ /* 0x000f240008001104 */
[----:B--2-4-:R-:W-:Y:S05]  /*48c0*/  @!P0 BRA `(.L_x_90) ;  /* 0x0000004800408947 */ /* 0x014fea0003800000 */
.L_x_209:
[----:B------:R-:W-:-:S04]  /*48d0*/  UIADD3 UR4, UPT, UPT, UR22, 0x1, URZ ;  /* 0x0000000116047890 */ /* 0x000fc8000fffe0ff */
[----:B------:R-:W-:-:S04]  /*48e0*/  UISETP.NE.AND UP0, UPT, UR4, 0x4, UPT ;  /* 0x000000040400788c */ /* 0x000fc8000bf05270 */
[----:B------:R-:W-:Y:S02]  /*48f0*/  USEL UR6, URZ, 0x1, UP0 ;  /* 0x00000001ff067887 */ /* 0x000fe40008000000 */
[----:B------:R-:W-:-:S04]  /*4900*/  USEL UR4, UR4, URZ, UP0 ;  /* 0x000000ff04047287 */ /* 0x000fc80008000000 */
[----:B-1----:R-:W-:Y:S01]  /*4910*/  ULEA UR5, UR4, UR17, 0x3 ;  /* 0x0000001104057291 */ /* 0x002fe2000f8e18ff */
[----:B--2---:R-:W-:-:S04]  /*4920*/  LOP3.LUT R2, R11, UR6, RZ, 0x3c, !PT ;  /* 0x000000060b027c12 */ /* 0x004fc8000f8e3cff */
[----:B------:R-:W-:-:S04]  /*4930*/  SHF.L.U32 R3, R2, 0x1f, RZ ;  /* 0x0000001f02037819 */ /* 0x000fc800000006ff */
[----:B------:R-:W1:Y:S02]  /*4940*/  SYNCS.PHASECHK.TRANS64.TRYWAIT P0, [UR5], R3 ;  /* 0x00000003ff0075a7 */ /* 0x000e640008001105 */
[----:B-1----:R-:W-:Y:S05]  /*4950*/  @!P0 BRA `(.L_x_91) ;  /* 0x0000004800348947 */ /* 0x002fea0003800000 */
.L_x_211:
        /* <DEDUP_REMOVED lines=9> */
.L_x_213:
[----:B------:R-:W-:-:S04]  /*49f0*/  UIADD3 UR4, UPT, UPT, UR4, 0x1, URZ ;  /* 0x0000000104047890 */ /* 0x000fc8000fffe0ff */
[----:B------:R-:W-:-:S04]  /*4a00*/  UISETP.NE.AND UP0, UPT, UR4, 0x4, UPT ;  /* 0x000000040400788c */ /* 0x000fc8000bf05270 */
[----:B------:R-:W-:Y:S02]  /*4a10*/  USEL UR5, URZ, 0x1, UP0 ;  /* 0x00000001ff057887 */ /* 0x000fe40008000000 */
[----:B------:R-:W-:-:S04]  /*4a20*/  USEL UR4, UR4, URZ, UP0 ;  /* 0x000000ff04047287 */ /* 0x000fc80008000000 */
[----:B------:R-:W-:Y:S01]  /*4a30*/  ULEA UR4, UR4, UR17, 0x3 ;  /* 0x0000001104047291 */ /* 0x000fe2000f8e18ff */
[----:B------:R-:W-:-:S04]  /*4a40*/  LOP3.LUT R2, R2, UR5, RZ, 0x3c, !PT ;  /* 0x0000000502027c12 */ /* 0x000fc8000f8e3cff */
[----:B------:R-:W-:-:S04]  /*4a50*/  SHF.L.U32 R2, R2, 0x1f, RZ ;  /* 0x0000001f02027819 */ /* 0x000fc800000006ff */
[----:B------:R-:W2:Y:S02]  /*4a60*/  SYNCS.PHASECHK.TRANS64.TRYWAIT P0, [UR4], R2 ;  /* 0x00000002ff0075a7 */ /* 0x000ea40008001104 */
[----:B--2---:R-:W-:Y:S05]  /*4a70*/  @!P0 BRA `(.L_x_93) ;  /* 0x00000048001c8947 */ /* 0x004fea0003800000 */
.L_x_215:
[----:B------:R-:W-:Y:S01]  /*4a80*/  NOP ;  /* 0x0000000000007918 */ /* 0x000fe20000000000 */
[----:B-1----:R-:W1:Y:S01]  /*4a90*/  LDS R0, [UR8+0x14] ;  /* 0x00001408ff007984 */ /* 0x002e620008000800 */
[----:B------:R-:W-:Y:S01]  /*4aa0*/  ULOP3.LUT UR4, UR30, 0xffff, URZ, 0xc0, !UPT ;  /* 0x0000ffff1e047892 */ /* 0x000fe2000f8ec0ff */
[----:B------:R-:W-:Y:S01]  /*4ab0*/  UMOV UR5, 0xffff ;  /* 0x0000ffff00057882 */ /* 0x000fe20000000000 */
[----:B------:R-:W-:Y:S02]  /*4ac0*/  UMOV UR6, 0x1 ;  /* 0x0000000100067882 */ /* 0x000fe40000000000 */
[----:B------:R-:W-:-:S04]  /*4ad0*/  USHF.R.U32.HI UR4, URZ, 0x5, UR4 ;  /* 0x00000005ff047899 */ /* 0x000fc80008011604 */
[----:B------:R-:W-:Y:S02]  /*4ae0*/  USHF.L.U32 UR5, UR5, UR4, URZ ;  /* 0x0000000405057299 */ /* 0x000fe400080006ff */
[----:B------:R-:W-:-:S04]  /*4af0*/  USHF.L.U32 UR4, UR6, UR4, URZ ;  /* 0x0000000406047299 */ /* 0x000fc800080006ff */
[----:B-1----:R-:W-:-:S04]  /*4b00*/  LOP3.LUT R0, R0, UR5, RZ, 0xc0, !PT ;  /* 0x0000000500007c12 */ /* 0x002fc8000f8ec0ff */
[----:B------:R-:W-:-:S13]  /*4b10*/  ISETP.NE.AND P0, PT, R0, UR5, PT ;  /* 0x0000000500007c0c */ /* 0x000fda000bf05270 */
[----:B------:R-:W-:Y:S05]  /*4b20*/  @P0 BRA `(.L_x_94) ;  /* 0x0000000000580947 */ /* 0x000fea0003800000 */
[----:B------:R-:W1:Y:S02]  /*4b30*/  LDS R0, [UR8+0x18] ;  /* 0x00001808ff007984 */ /* 0x000e640008000800 */
[----:B-1----:R-:W-:-:S04]  /*4b40*/  LOP3.LUT R0, R0, UR4, RZ, 0xc0, !PT ;  /* 0x0000000400007c12 */ /* 0x002fc8000f8ec0ff */
[----:B------:R-:W-:-:S13]  /*4b50*/  ISETP.NE.AND P0, PT, R0, UR4, PT ;  /* 0x0000000400007c0c */ /* 0x000fda000bf05270 */
[----:B------:R-:W-:Y:S05]  /*4b60*/  @P0 BRA `(.L_x_95) ;  /* 0x00000000003c0947 */ /* 0x000fea0003800000 */
[----:B------:R-:W1:Y:S01]  /*4b70*/  S2R R2, SR_LANEID ;  /* 0x0000000000027919 */ /* 0x000e620000000000 */
[----:B------:R-:W-:-:S06]  /*4b80*/  ULOP3.LUT UR5, URZ, UR5, URZ, 0x33, !UPT ;  /* 0x00000005ff057292 */ /* 0x000fcc000f8e33ff */
[----:B------:R-:W-:-:S04]  /*4b90*/  IMAD.U32 R0, RZ, RZ, UR5 ;  /* 0x00000005ff007e24 */ /* 0x000fc8000f8e00ff */
[----:B------:R2:W4:Y:S02]  /*4ba0*/  REDUX UR7, R0 ;  /* 0x00000000000773c4 */ /* 0x0005240000000000 */
[----:B------:R1:W-:Y:S01]  /*4bb0*/  UTCATOMSWS.AND URZ, UR5 ;  /* 0x0000000500ff79e3 */ /* 0x0003e20008000000 */
[----:B--2---:R-:W-:Y:S01]  /*4bc0*/  LOP3.LUT R0, RZ, UR4, RZ, 0x33, !PT ;  /* 0x00000004ff007c12 */ /* 0x004fe2000f8e33ff */
[----:B------:R-:W-:Y:S02]  /*4bd0*/  VOTEU.ANY UR4, UPT, PT ;  /* 0x0000000000047886 */ /* 0x000fe400038e0100 */
[----:B------:R-:W-:Y:S02]  /*4be0*/  UFLO.U32 UR4, UR4 ;  /* 0x00000004000472bd */ /* 0x000fe400080e0000 */
[----:B------:R-:W2:Y:S04]  /*4bf0*/  REDUX UR6, R0 ;  /* 0x00000000000673c4 */ /* 0x000ea80000000000 */
[----:B-1----:R-:W-:-:S02]  /*4c00*/  ISETP.EQ.U32.AND P0, PT, R2, UR4, PT ;  /* 0x0000000402007c0c */ /* 0x002fc4000bf02070 */
[----:B----4-:R-:W-:-:S11]  /*4c10*/  MOV R2, UR7 ;  /* 0x0000000700027c02 */ /* 0x010fd60008000f00 */
[----:B------:R1:W-:Y:S01]  /*4c20*/  @P0 ATOMS.AND RZ, [UR8+0x14], R2 ;  /* 0x00001402ffff098c */ /* 0x0003e2000a800008 */
[----:B--2---:R-:W-:-:S05]  /*4c30*/  IMAD.U32 R0, RZ, RZ, UR6 ;  /* 0x00000006ff007e24 */ /* 0x004fca000f8e00ff */
[----:B------:R1:W-:Y:S01]  /*4c40*/  @P0 ATOMS.AND RZ, [UR8+0x18], R0 ;  /* 0x00001800ffff098c */ /* 0x0003e2000a800008 */
[----:B------:R-:W-:Y:S05]  /*4c50*/  BRA `(.L_x_96) ;  /* 0x0000000000147947 */ /* 0x000fea0003800000 */
.L_x_95:
[----:B------:R-:W-:Y:S02]  /*4c60*/  MOV R2, 0x4c80 ;  /* 0x00004c8000027802 */ /* 0x000fe40000000f00 */
[----:B---3-5:R-:W-:Y:S05]  /*4c70*/  CALL.REL.NOINC `($__internal_0_$__cuda_sm10x_tcgen05_guardrail_trap_col_being_dealloced_not_returned_by_alloc) ;  /* 0x0000004800907944 */ /* 0x028fea0003c00000 */
[----:B------:R-:W-:Y:S05]  /*4c80*/  BRA `(.L_x_96) ;  /* 0x0000000000087947 */ /* 0x000fea0003800000 */
.L_x_94:
[----:B------:R-:W-:Y:S02]  /*4c90*/  MOV R2, 0x4cb0 ;  /* 0x00004cb000027802 */ /* 0x000fe40000000f00 */
[----:B---3-5:R-:W-:Y:S05]  /*4ca0*/  CALL.REL.NOINC `($__internal_2_$__cuda_sm10x_tcgen05_guardrail_trap_unallocated_columns_being_dealloced) ;  /* 0x00000048009c7944 */ /* 0x028fea0003c00000 */
.L_x_96:
[----:B------:R-:W-:Y:S01]  /*4cb0*/  NOP ;  /* 0x0000000000007918 */ /* 0x000fe20000000000 */
[----:B------:R-:W-:Y:S05]  /*4cc0*/  EXIT ;  /* 0x000000000000794d */ /* 0x000fea0003800000 */
.L_x_78:
[----:B------:R-:W-:-:S09]  /*4cd0*/  UISETP.NE.OR UP0, UPT, UR18, 0x3, !UP3 ;  /* 0x000000031200788c */ /* 0x000fd2000df05670 */
[----:B------:R-:W-:Y:S05]  /*4ce0*/  BRA.U UP0, `(.L_x_97) ;  /* 0x0000001100247547 */ /* 0x000fea000b800000 */
[----:B------:R-:W2:Y:S01]  /*4cf0*/  LDCU.64 UR4, c[0x0][0x888] ;  /* 0x00011100ff0477ac */ /* 0x000ea20008000a00 */
[----:B------:R-:W3:Y:S01]  /*4d00*/  LDC.64 R12, c[0x0][0x348] ;  /* 0x0000d200ff0c7b82 */ /* 0x000ee20000000a00 */
[----:B------:R-:W-:Y:S02]  /*4d10*/  HFMA2 R9, -RZ, RZ, 0, 0 ;  /* 0x00000000ff097431 */ /* 0x000fe400000001ff */
[----:B------:R-:W-:Y:S01]  /*4d20*/  IMAD.MOV.U32 R11, RZ, RZ, 0x1 ;  /* 0x00000001ff0b7424 */ /* 0x000fe200078e00ff */
[----:B------:R-:W4:Y:S01]  /*4d30*/  LDCU UR37, c[0x0][0x370] ;  /* 0x00006e00ff2577ac */ /* 0x000f220008000800 */
[----:B------:R-:W-:Y:S01]  /*4d40*/  IMAD.MOV.U32 R10, RZ, RZ, RZ ;  /* 0x000000ffff0a7224 */ /* 0x000fe200078e00ff */
[----:B------:R-:W-:Y:S01]  /*4d50*/  MOV R3, 0x1000 ;  /* 0x0000100000037802 */ /* 0x000fe20000000f00 */
[----:B------:R-:W4:Y:S01]  /*4d60*/  LDCU.128 UR32, c[0x0][0xb10] ;  /* 0x00016200ff2077ac */ /* 0x000f220008000c00 */
[----:B------:R-:W1:Y:S01]  /*4d70*/  LDCU UR31, c[0x0][0x374] ;  /* 0x00006e80ff1f77ac */ /* 0x000e620008000800 */
[----:B------:R-:W1:Y:S01]  /*4d80*/  LDCU.64 UR28, c[0x0][0x890] ;  /* 0x00011200ff1c77ac */ /* 0x000e620008000a00 */
[----:B--2---:R-:W-:Y:S01]  /*4d90*/  UISETP.NE.U32.AND UP0, UPT, UR4, URZ, UPT ;  /* 0x000000ff0400728c */ /* 0x004fe2000bf05070 */
[----:B------:R-:W2:Y:S01]  /*4da0*/  LDCU UR15, c[0x0][0xb0c] ;  /* 0x00016180ff0f77ac */ /* 0x000ea20008000800 */
[----:B------:R-:W3:Y:S01]  /*4db0*/  LDCU UR41, c[0x0][0xb20] ;  /* 0x00016400ff2977ac */ /* 0x000ee20008000800 */
[----:B------:R-:W3:Y:S01]  /*4dc0*/  LDCU UR4, c[0x0][0xb30] ;  /* 0x00016600ff0477ac */ /* 0x000ee20008000800 */
[----:B----4-:R-:W-:-:S02]  /*4dd0*/  UIMAD.WIDE.U32 UR6, UR37, UR32, URZ ;  /* 0x00000020250672a5 */ /* 0x010fc4000f8e00ff */
[----:B-1----:R-:W-:Y:S02]  /*4de0*/  UIMAD.WIDE.U32 UR8, UR31, UR35, URZ ;  /* 0x000000231f0872a5 */ /* 0x002fe4000f8e00ff */
[----:B------:R-:W-:Y:S02]  /*4df0*/  UISETP.NE.U32.AND UP6, UPT, UR28, URZ, UPT ;  /* 0x000000ff1c00728c */ /* 0x000fe4000bfc5070 */
[----:B------:R-:W-:Y:S01]  /*4e00*/  UISETP.NE.AND.EX UP5, UPT, UR5, URZ, UPT, UP0 ;  /* 0x000000ff0500728c */ /* 0x000fe2000bfa5300 */
[----:B------:R-:W-:Y:S01]  /*4e10*/  UMOV UR24, 0x400 ;  /* 0x0000040000187882 */ /* 0x000fe20000000000 */
[----:B------:R-:W-:Y:S01]  /*4e20*/  UISETP.NE.AND UP0, UPT, UR42, 0x1, UPT ;  /* 0x000000012a00788c */ /* 0x000fe2000bf05270 */
[----:B------:R-:W-:Y:S01]  /*4e30*/  UMOV UR6, UR7 ;  /* 0x0000000700067c82 */ /* 0x000fe20008000000 */
[----:B------:R-:W-:Y:S01]  /*4e40*/  UMOV UR38, UR9 ;  /* 0x0000000900267c82 */ /* 0x000fe20008000000 */
[----:B------:R-:W-:Y:S02]  /*4e50*/  USEL UR40, URZ, 0x1, UP4 ;  /* 0x00000001ff287887 */ /* 0x000fe4000a000000 */
[----:B--2---:R-:W-:Y:S01]  /*4e60*/  UISETP.NE.AND UP0, UPT, UR15, 0x1, UPT ;  /* 0x000000010f00788c */ /* 0x004fe2000bf05270 */
[----:B------:R-:W-:Y:S01]  /*4e70*/  UMOV UR25, URZ ;  /* 0x000000ff00197c82 */ /* 0x000fe20008000000 */
[----:B------:R-:W-:-:S02]  /*4e80*/  UPLOP3.LUT UP4, UPT, UPT, UPT, UPT, 0x40, 0x4 ;  /* 0x000000000004789c */ /* 0x000fc40003f8e870 */
[----:B------:R-:W-:Y:S01]  /*4e90*/  UISETP.GE.AND UP2, UPT, UR42, 0x1, UPT ;  /* 0x000000012a00788c */ /* 0x000fe2000bf46270 */
[----:B------:R-:W1:Y:S01]  /*4ea0*/  LDCU.64 UR16, c[0x0][0xb28] ;  /* 0x00016500ff1077ac */ /* 0x000e620008000a00 */
[----:B------:R-:W-:Y:S02]  /*4eb0*/  ULEA UR24, UR54, UR24, 0x18 ;  /* 0x0000001836187291 */ /* 0x000fe4000f8ec0ff */
[----:B------:R-:W-:Y:S02]  /*4ec0*/  UISETP.NE.AND.EX UP6, UPT, UR29, URZ, UPT, UP6 ;  /* 0x000000ff1d00728c */ /* 0x000fe4000bfc5360 */
[----:B------:R-:W-:Y:S02]  /*4ed0*/  USHF.R.U32.HI UR39, URZ, UR33, UR6 ;  /* 0x00000021ff277299 */ /* 0x000fe40008011606 */
[----:B---3--:R-:W-:Y:S02]  /*4ee0*/  USHF.R.U32.HI UR38, URZ, UR41, UR38 ;  /* 0x00000029ff267299 */ /* 0x008fe40008011626 */
[----:B------:R-:W-:-:S02]  /*4ef0*/  UISETP.NE.AND UP0, UPT, UR34, 0x1, UPT ;  /* 0x000000012200788c */ /* 0x000fc4000bf05270 */
[----:B------:R-:W-:-:S11]  /*4f00*/  UISETP.NE.AND UP3, UPT, UR4, 0x1, UPT ;  /* 0x000000010400788c */ /* 0x000fd6000bf65270 */
.L_x_106:
[C---:B------:R-:W-:Y:S02]  /*4f10*/  LEA R8, R10.reuse, UR24, 0x3 ;  /* 0x000000180a087c11 */ /* 0x040fe4000f8e18ff */
[----:B------:R-:W-:Y:S02]  /*4f20*/  SHF.L.U32 R0, R9, 0x1f, RZ ;  /* 0x0000001f09007819 */ /* 0x000fe400000006ff */
[----:B------:R-:W-:Y:S02]  /*4f30*/  LEA R4, R10, UR24, 0x4 ;  /* 0x000000180a047c11 */ /* 0x000fe4000f8e20ff */
[----:B--2---:R-:W2:Y:S02]  /*4f40*/  SYNCS.PHASECHK.TRANS64.TRYWAIT P0, [R8+URZ+0x1e0], R0 ;  /* 0x0001e000080075a7 */ /* 0x004ea400080011ff */
[----:B--2---:R-:W-:Y:S05]  /*4f50*/  @!P0 BRA `(.L_x_98) ;  /* 0x0000004000fc8947 */ /* 0x004fea0003800000 */
.L_x_216:
[----:B------:R-:W3:Y:S01]  /*4f60*/  LDS.128 R4, [R4+0x270] ;  /* 0x0002700004047984 */ /* 0x000ee20000000c00 */
[----:B------:R-:W-:Y:S01]  /*4f70*/  UISETP.GE.AND UP0, UPT, UR42, 0x1, UPT ;  /* 0x000000012a00788c */ /* 0x000fe2000bf06270 */
[----:B------:R-:W-:Y:S01]  /*4f80*/  @!PT LDS RZ, [RZ] ;  /* 0x00000000fffff984 */ /* 0x000fe20000000800 */
[----:B------:R-:W-:Y:S01]  /*4f90*/  @!PT LDS RZ, [RZ] ;  /* 0x00000000fffff984 */ /* 0x000fe20000000800 */
[----:B------:R-:W-:Y:S01]  /*4fa0*/  @!PT LDS RZ, [RZ] ;  /* 0x00000000fffff984 */ /* 0x000fe20000000800 */
[----:B------:R-:W-:Y:S01]  /*4fb0*/  @!PT LDS RZ, [RZ] ;  /* 0x00000000fffff984 */ /* 0x000fe20000000800 */
[----:B------:R4:W-:Y:S06]  /*4fc0*/  MEMBAR.ALL.CTA ;  /* 0x0000000000007992 */ /* 0x0009ec0000008000 */
[----:B----4-:R-:W4:Y:S01]  /*4fd0*/  FENCE.VIEW.ASYNC.S ;  /* 0x00000000000073c6 */ /* 0x010f220000000000 */
[----:B---3--:R-:W-:Y:S11]  /*4fe0*/  LOP3.LUT P0, RZ, R6, 0x1, RZ, 0xc0, !PT ;  /* 0x0000000106ff7812 */ /* 0x008ff6000780c0ff */
[----:B------:R-:W-:Y:S02]  /*4ff0*/  @!UPT UIADD3 URZ, UPT, UPT, URZ, URZ, URZ ;  /* 0x000000fffffff290 */ /* 0x000fe4000fffe0ff */
[----:B----4-:R-:W-:Y:S01]  /*5000*/  VOTEU.ANY UP2, P0 ;  /* 0x0000000000ff7886 */ /* 0x010fe20000040100 */
[----:B------:R-:W-:Y:S11]  /*5010*/  PLOP3.LUT P0, PT, PT, PT, UP2, 0x80, 0x8 ;  /* 0x000000000008781c */ /* 0x000ff60003f0f028 */
[----:B------:R-:W-:Y:S02]  /*5020*/  @!UPT UIADD3 URZ, UPT, UPT, URZ, URZ, URZ ;  /* 0x000000fffffff290 */ /* 0x000fe4000fffe0ff */
[----:B--2---:R-:W-:Y:S02]  /*5030*/  @P0 SHF.R.U32.HI R0, RZ, 0x10, R5 ;  /* 0x00000010ff000819 */ /* 0x004fe40000011605 */
[----:B------:R-:W-:Y:S02]  /*5040*/  @P0 MOV R2, R4 ;  /* 0x0000000400020202 */ /* 0x000fe40000000f00 */
[----:B------:R-:W-:Y:S01]  /*5050*/  @P0 R2UR UR4, R0 ;  /* 0x00000000000402ca */ /* 0x000fe200000e0000 */
[----:B------:R-:W-:Y:S01]  /*5060*/  VIADD R0, R8, 0x1f0 ;  /* 0x000001f008007836 */ /* 0x000fe20000000000 */
[----:B------:R-:W-:Y:S02]  /*5070*/  @P0 LOP3.LUT R4, R5, 0xffff, RZ, 0xc0, !PT ;  /* 0x0000ffff05040812 */ /* 0x000fe400078ec0ff */
[----:B------:R-:W-:Y:S02]  /*5080*/  @P0 R2UR UR6, R2 ;  /* 0x00000000020602ca */ /* 0x000fe400000e0000 */
[----:B------:R-:W-:Y:S02]  /*5090*/  PRMT R0, RZ, 0x654, R0 ;  /* 0x00000654ff007816 */ /* 0x000fe40000000000 */
[----:B------:R-:W-:Y:S02]  /*50a0*/  @P0 R2UR UR5, R4 ;  /* 0x00000000040502ca */ /* 0x000fe400000e0000 */
[----:B------:R2:W-:Y:S03]  /*50b0*/  SYNCS.ARRIVE.TRANS64.RED.A1T0 RZ, [R0+URZ], RZ ;  /* 0x000000ff00ff79a7 */ /* 0x0005e600081004ff */
[----:B------:R-:W-:Y:S04]  /*50c0*/  @UP2 UMOV UR27, UR4 ;  /* 0x00000004001b2c82 */ /* 0x000fe80008000000 */
[----:B------:R-:W-:Y:S04]  /*50d0*/  @UP2 UMOV UR14, UR6 ;  /* 0x00000006000e2c82 */ /* 0x000fe80008000000 */
[----:B------:R-:W-:Y:S01]  /*50e0*/  @UP2 UMOV UR13, UR5 ;  /* 0x00000005000d2c82 */ /* 0x000fe20008000000 */
[----:B------:R-:W-:Y:S05]  /*50f0*/  BRA.U !UP0, `(.L_x_99) ;  /* 0x0000000108c07547 */ /* 0x000fea000b800000 */
[----:B------:R-:W-:Y:S02]  /*5100*/  UIMAD.WIDE.U32 UR8, UR13, UR35, URZ ;  /* 0x000000230d0872a5 */ /* 0x000fe4000f8e00ff */
[----:B------:R-:W-:Y:S02]  /*5110*/  UP2UR UR12, UPR, URZ, 0x4 ;  /* 0x00000004ff0c7883 */ /* 0x000fe40008000000 */
[----:B------:R-:W-:Y:S02]  /*5120*/  UISETP.NE.AND UP2, UPT, UR34, 0x1, UPT ;  /* 0x000000012200788c */ /* 0x000fe4000bf45270 */
[----:B------:R-:W-:Y:S02]  /*5130*/  UIMAD.WIDE.U32 UR10, UR14, UR32, URZ ;  /* 0x000000200e0a72a5 */ /* 0x000fe4000f8e00ff */
[----:B------:R-:W-:Y:S02]  /*5140*/  USEL UR4, UR31, UR38, !UP2 ;  /* 0x000000261f047287 */ /* 0x000fe4000d000000 */
[----:B------:R-:W-:Y:S02]  /*5150*/  UISETP.NE.AND UP0, UPT, UR15, 0x1, UPT ;  /* 0x000000010f00788c */ /* 0x000fe4000bf05270 */
[----:B------:R-:W-:Y:S02]  /*5160*/  UP2UR UR22, UPR, URZ, 0x2 ;  /* 0x00000002ff167883 */ /* 0x000fe40008000000 */
[----:B------:R-:W-:Y:S02]  /*5170*/  UISETP.NE.AND UP1, UPT, UR42, 0x1, UPT ;  /* 0x000000012a00788c */ /* 0x000fe4000bf25270 */
[----:B-1----:R-:W-:Y:S02]  /*5180*/  UIMAD.WIDE.U32 UR18, UR4, UR16, URZ ;  /* 0x00000010041272a5 */ /* 0x002fe4000f8e00ff */
[----:B------:R-:W-:Y:S01]  /*5190*/  USEL UR7, UR37, UR39, !UP0 ;  /* 0x0000002725077287 */ /* 0x000fe2000c000000 */
[----:B------:R-:W-:Y:S02]  /*51a0*/  UMOV UR5, UR9 ;  /* 0x0000000900057c82 */ /* 0x000fe40008000000 */
[----:B------:R-:W-:Y:S02]  /*51b0*/  USHF.R.U32.HI UR6, URZ, UR41, UR5 ;  /* 0x00000029ff067299 */ /* 0x000fe40008011605 */
[----:B------:R-:W-:Y:S02]  /*51c0*/  UIMAD.WIDE.U32 UR20, UR7, UR16, URZ ;  /* 0x00000010071472a5 */ /* 0x000fe4000f8e00ff */
[----:B------:R-:W-:Y:S02]  /*51d0*/  USEL UR6, UR13, UR6, !UP2 ;  /* 0x000000060d067287 */ /* 0x000fe4000d000000 */
[----:B------:R-:W-:Y:S01]  /*51e0*/  UISETP.NE.AND UP2, UPT, UR12, URZ, UPT ;  /* 0x000000ff0c00728c */ /* 0x000fe2000bf45270 */
[----:B------:R-:W-:Y:S01]  /*51f0*/  UMOV UR5, UR11 ;  /* 0x0000000b00057c82 */ /* 0x000fe20008000000 */
[----:B------:R-:W-:Y:S02]  /*5200*/  UIMAD.WIDE.U32 UR10, UR6, UR16, URZ ;  /* 0x00000010060a72a5 */ /* 0x000fe4000f8e00ff */
[----:B------:R-:W-:Y:S03]  /*5210*/  USHF.R.U32.HI UR8, URZ, UR33, UR5 ;  /* 0x00000021ff087299 */ /* 0x000fe60008011605 */
[----:B------:R-:W-:Y:S02]  /*5220*/  UMOV UR5, UR19 ;  /* 0x0000001300057c82 */ /* 0x000fe40008000000 */
[----:B------:R-:W-:Y:S03]  /*5230*/  @UP1 USHF.R.U32.HI UR4, URZ, UR17, UR5 ;  /* 0x00000011ff041299 */ /* 0x000fe60008011605 */
[----:B------:R-:W-:Y:S01]  /*5240*/  UMOV UR5, UR21 ;  /* 0x0000001500057c82 */ /* 0x000fe20008000000 */
[----:B------:R-:W-:Y:S02]  /*5250*/  UIMAD UR4, UR42, UR4, URZ ;  /* 0x000000042a0472a4 */ /* 0x000fe4000f8e02ff */
[----:B------:R-:W-:Y:S02]  /*5260*/  @UP1 USHF.R.U32.HI UR7, URZ, UR17, UR5 ;  /* 0x00000011ff071299 */ /* 0x000fe40008011605 */
[----:B------:R-:W-:Y:S02]  /*5270*/  USEL UR5, UR14, UR8, !UP0 ;  /* 0x000000080e057287 */ /* 0x000fe4000c000000 */
[----:B------:R-:W-:Y:S02]  /*5280*/  UIMAD UR8, UR42, UR7, URZ ;  /* 0x000000072a0872a4 */ /* 0x000fe4000f8e02ff */
[----:B------:R-:W-:Y:S03]  /*5290*/  UISETP.GE.AND UP0, UPT, UR6, UR4, UPT ;  /* 0x000000040600728c */ /* 0x000fe6000bf06270 */
[----:B------:R-:W-:Y:S01]  /*52a0*/  UMOV UR4, UR11 ;  /* 0x0000000b00047c82 */ /* 0x000fe20008000000 */
[----:B------:R-:W-:Y:S02]  /*52b0*/  UISETP.GE.OR UP0, UPT, UR5, UR8, UP0 ;  /* 0x000000080500728c */ /* 0x000fe40008706670 */
[----:B------:R-:W-:Y:S02]  /*52c0*/  USHF.R.U32.HI UR4, URZ, UR17, UR4 ;  /* 0x00000011ff047299 */ /* 0x000fe40008011604 */
[----:B------:R-:W-:Y:S02]  /*52d0*/  UIMAD.WIDE.U32 UR8, UR5, UR16, URZ ;  /* 0x00000010050872a5 */ /* 0x000fe4000f8e00ff */
[----:B------:R-:W-:Y:S04]  /*52e0*/  USEL UR10, UR6, UR4, !UP1 ;  /* 0x00000004060a7287 */ /* 0x000fe8000c800000 */
[----:B------:R-:W-:Y:S01]  /*52f0*/  UIADD3 UR11, UPT, UPT, -UR10, URZ, URZ ;  /* 0x000000ff0a0b7290 */ /* 0x000fe2000fffe1ff */
[----:B------:R-:W-:Y:S02]  /*5300*/  @!UP0 UMOV UR4, UR9 ;  /* 0x0000000900048c82 */ /* 0x000fe40008000000 */
[----:B------:R-:W-:Y:S02]  /*5310*/  @!UP0 USHF.R.U32.HI UR4, URZ, UR17, UR4 ;  /* 0x00000011ff048299 */ /* 0x000fe40008011604 */
[----:B------:R-:W-:Y:S02]  /*5320*/  UIMAD UR8, UR42, UR11, UR6 ;  /* 0x0000000b2a0872a4 */ /* 0x000fe4000f8e0206 */
[----:B------:R-:W-:Y:S02]  /*5330*/  @!UP0 USEL UR4, UR5, UR4, !UP1 ;  /* 0x0000000405048287 */ /* 0x000fe4000c800000 */
[----:B------:R-:W-:Y:S02]  /*5340*/  UISETP.NE.AND UP1, UPT, UR22, URZ, UPT ;  /* 0x000000ff1600728c */ /* 0x000fe4000bf25270 */
[----:B------:R-:W-:Y:S02]  /*5350*/  @!UP0 UIMAD UR8, UR7, UR8, UR4 ;  /* 0x00000008070882a4 */ /* 0x000fe4000f8e0204 */
[----:B------:R-:W-:Y:S02]  /*5360*/  @!UP0 UIADD3 UR9, UPT, UPT, UR10, -UR4, URZ ;  /* 0x800000040a098290 */ /* 0x000fe4000fffe0ff */
[----:B------:R-:W-:Y:S02]  /*5370*/  UIADD3 UR4, UPT, UPT, -UR5, URZ, URZ ;  /* 0x000000ff05047290 */ /* 0x000fe4000fffe1ff */
[----:B------:R-:W-:Y:S02]  /*5380*/  UIADD3 UR7, UPT, UPT, -UR6, URZ, URZ ;  /* 0x000000ff06077290 */ /* 0x000fe4000fffe1ff */
[----:B------:R-:W-:Y:S02]  /*5390*/  @!UP0 UIMAD UR6, UR9, UR42, UR5 ;  /* 0x0000002a090682a4 */ /* 0x000fe4000f8e0205 */
[----:B------:R-:W-:Y:S02]  /*53a0*/  UIMAD UR14, UR15, UR4, UR14 ;  /* 0x000000040f0e72a4 */ /* 0x000fe4000f8e020e */
[----:B------:R-:W-:Y:S01]  /*53b0*/  UIMAD UR13, UR34, UR7, UR13 ;  /* 0x00000007220d72a4 */ /* 0x000fe2000f8e020d */
[----:B------:R-:W-:Y:S02]  /*53c0*/  @!UP0 UMOV UR5, UR8 ;  /* 0x0000000800058c82 */ /* 0x000fe40008000000 */
[----:B------:R-:W-:Y:S02]  /*53d0*/  UIMAD UR14, UR5, UR15, UR14 ;  /* 0x0000000f050e72a4 */ /* 0x000fe4000f8e020e */
[----:B------:R-:W-:Y:S11]  /*53e0*/  UIMAD UR13, UR6, UR34, UR13 ;  /* 0x00000022060d72a4 */ /* 0x000ff6000f8e020d */
[----:B------:R-:W-:Y:S01]  /*53f0*/  @!UPT UIADD3 URZ, UPT, UPT, URZ, URZ, URZ ;  /* 0x000000fffffff290 */ /* 0x000fe2000fffe0ff */
.L_x_99:
[----:B------:R-:W3:Y:S01]  /*5400*/  @!UP3 LDCU.128 UR20, c[0x0][0xb10] ;  /* 0x00016200ff14b7ac */ /* 0x000ee20008000c00 */
[----:B------:R-:W-:Y:S04]  /*5410*/  ISETP.NE.U32.AND P0, PT, RZ, UR28, PT ;  /* 0x0000001cff007c0c */ /* 0x000fe8000bf05070 */
[----:B------:R-:W-:Y:S01]  /*5420*/  ISETP.NE.AND.EX P0, PT, RZ, UR29, PT, P0 ;  /* 0x0000001dff007c0c */ /* 0x000fe2000bf05300 */
[----:B------:R-:W4:Y:S01]  /*5430*/  @!UP3 LDCU UR5, c[0x0][0xb0c] ;  /* 0x00016180ff05b7ac */ /* 0x000f220008000800 */
[----:B------:R-:W-:Y:S02]  /*5440*/  USHF.L.U32 UR11, UR26, 0x6, URZ ;  /* 0x000000061a0b7899 */ /* 0x000fe400080006ff */
[----:B------:R-:W-:Y:S02]  /*5450*/  USHF.L.U32 UR10, UR30, 0x6, URZ ;  /* 0x000000061e0a7899 */ /* 0x000fe400080006ff */
[----:B---3--:R-:W-:Y:S07]  /*5460*/  UIMAD.WIDE.U32 UR6, UR14, UR20, URZ ;  /* 0x000000140e0672a5 */ /* 0x008fee000f8e00ff */
[----:B------:R-:W-:Y:S01]  /*5470*/  @!UP3 UMOV UR4, UR7 ;  /* 0x000000070004bc82 */ /* 0x000fe20008000000 */
[----:B----4-:R-:W-:Y:S02]  /*5480*/  @!UP3 UISETP.NE.AND UP0, UPT, UR5, 0x1, UPT ;  /* 0x000000010500b88c */ /* 0x010fe4000bf05270 */
[----:B------:R-:W-:Y:S02]  /*5490*/  @!UP3 USHF.R.U32.HI UR4, URZ, UR21, UR4 ;  /* 0x00000015ff04b299 */ /* 0x000fe40008011604 */
[----:B------:R-:W-:Y:S02]  /*54a0*/  UIMAD.WIDE.U32 UR6, UR13, UR23, URZ ;  /* 0x000000170d0672a5 */ /* 0x000fe4000f8e00ff */
[----:B------:R-:W-:Y:S02]  /*54b0*/  @!UP3 USEL UR8, UR14, UR4, !UP0 ;  /* 0x000000040e08b287 */ /* 0x000fe4000c000000 */
[----:B------:R-:W-:Y:S03]  /*54c0*/  @!UP3 UISETP.NE.AND UP0, UPT, UR22, 0x1, UPT ;  /* 0x000000011600b88c */ /* 0x000fe6000bf05270 */
[----:B------:R-:W-:Y:S02]  /*54d0*/  @!UP3 UMOV UR6, UR7 ;  /* 0x000000070006bc82 */ /* 0x000fe40008000000 */
[----:B------:R-:W3:Y:S02]  /*54e0*/  @!UP3 LDCU UR4, c[0x0][0xb20] ;  /* 0x00016400ff04b7ac */ /* 0x000ee40008000800 */
[----:B---3--:R-:W-:Y:S04]  /*54f0*/  @!UP3 USHF.R.U32.HI UR6, URZ, UR4, UR6 ;  /* 0x00000004ff06b299 */ /* 0x008fe80008011606 */
[----:B------:R-:W-:Y:S04]  /*5500*/  @!UP3 USEL UR6, UR13, UR6, !UP0 ;  /* 0x000000060d06b287 */ /* 0x000fe8000c000000 */
[----:B------:R-:W-:Y:S02]  /*5510*/  @!UP3 UIADD3 UR4, UPT, UPT, -UR8, UR6, URZ ;  /* 0x000000060804b290 */ /* 0x000fe4000fffe1ff */
[----:B------:R-:W-:Y:S02]  /*5520*/  @!UP3 UIADD3 UR6, UPT, UPT, UR8, -UR6, URZ ;  /* 0x800000060806b290 */ /* 0x000fe4000fffe0ff */
[----:B------:R-:W-:Y:S02]  /*5530*/  @!UP3 UIMAD UR14, UR4, UR5, UR14 ;  /* 0x00000005040eb2a4 */ /* 0x000fe4000f8e020e */
[----:B------:R-:W-:Y:S01]  /*5540*/  @!UP3 UIMAD UR13, UR6, UR22, UR13 ;  /* 0x00000016060db2a4 */ /* 0x000fe2000f8e020d */
[----:B------:R-:W-:Y:S11]  /*5550*/  BRA.U UP4, `(.L_x_100) ;  /* 0x0000000104107547 */ /* 0x000ff6000b800000 */
[----:B------:R-:W-:Y:S04]  /*5560*/  MOV R2, UR40 ;  /* 0x0000002800027c02 */ /* 0x000fe80008000f00 */
[----:B------:R-:W-:Y:S04]  /*5570*/  SHF.L.U32 R2, R2, 0x1f, RZ ;  /* 0x0000001f02027819 */ /* 0x000fe800000006ff */
[----:B------:R-:W3:Y:S02]  /*5580*/  SYNCS.PHASECHK.TRANS64.TRYWAIT P1, [UR24+0x1d8], R2 ;  /* 0x0001d802ff0075a7 */ /* 0x000ee40008021118 */
[----:B---3--:R-:W-:Y:S05]  /*5590*/  @!P1 BRA `(.L_x_101) ;  /* 0x0000003c00809947 */ /* 0x008fea0003800000 */
.L_x_100:
[----:B------:R-:W-:Y:S05]  /*55a0*/  BRA.U !UP6, `(.L_x_102) ;  /* 0x000000010e387547 */ /* 0x000fea000b800000 */
[----:B------:R-:W-:Y:S01]  /*55b0*/  UPLOP3.LUT UP1, UPT, UPT, UPT, UP5, 0x80, 0x8 ;  /* 0x000000000008789c */ /* 0x000fe20003f2f050 */
[----:B--2---:R-:W-:Y:S01]  /*55c0*/  HFMA2 R0, -RZ, RZ, 0, 5.9604644775390625e-08 ;  /* 0x00000001ff007431 */ /* 0x004fe200000001ff */
[----:B------:R-:W2:Y:S01]  /*55d0*/  LDCU.64 UR8, c[0x0][0x358] ;  /* 0x00006b00ff0877ac */ /* 0x000ea20008000a00 */
[----:B------:R-:W-:Y:S03]  /*55e0*/  IMAD.MOV.U32 R45, RZ, RZ, 0x1 ;  /* 0x00000001ff2d7424 */ /* 0x000fe600078e00ff */
[----:B------:R-:W-:Y:S05]  /*55f0*/  PLOP3.LUT P1, PT, PT, PT, UP1, 0x80, 0x8 ;  /* 0x000000000008781c */ /* 0x000fea0003f2f018 */
[----:B------:R-:W3:Y:S01]  /*5600*/  @UP1 LDCU.64 UR4, c[0x0][0x888] ;  /* 0x00011100ff0417ac */ /* 0x000ee20008000a00 */
[----:B------:R-:W-:Y:S07]  /*5610*/  @UP1 UIMAD UR6, UR36, UR28, URZ ;  /* 0x0000001c240612a4 */ /* 0x000fee000f8e02ff */
[----:B------:R-:W-:Y:S01]  /*5620*/  @!P1 PRMT R45, R0, 0x7610, R45 ;  /* 0x00007610002d9816 */ /* 0x000fe2000000002d */
[----:B---3--:R-:W-:Y:S06]  /*5630*/  @UP1 UIMAD.WIDE UR4, UR6, 0x4, UR4 ;  /* 0x00000004060418a5 */ /* 0x008fec000f8e0204 */
[----:B-----5:R-:W-:Y:S01]  /*5640*/  IMAD.U32 R26, RZ, RZ, UR4 ;  /* 0x00000004ff1a7e24 */ /* 0x020fe2000f8e00ff */
[----:B------:R-:W-:Y:S04]  /*5650*/  MOV R27, UR5 ;  /* 0x00000005001b7c02 */ /* 0x000fe80008000f00 */
[----:B------:R-:W3:Y:S01]  /*5660*/  @!UP1 LDCU UR4, c[0x0][0x880] ;  /* 0x00011000ff0497ac */ /* 0x000ee20008000800 */
[----:B--2---:R4:W5:Y:S02]  /*5670*/  @P1 LDG.E R26, desc[UR8][R26.64] ;  /* 0x000000081a1a1981 */ /* 0x004964000c1e1900 */
[----:B---34-:R-:W-:Y:S07]  /*5680*/  @!P1 IMAD.U32 R26, RZ, RZ, UR4 ;  /* 0x00000004ff1a9e24 */ /* 0x018fee000f8e00ff */
.L_x_102:
[----:B-----5:R-:W-:Y:S01]  /*5690*/  @!P0 FSETP.EQ.AND P2, PT, R26, RZ, PT ;  /* 0x000000ff1a00820b */ /* 0x020fe20003f42000 */
[----:B------:R-:W-:Y:S01]  /*56a0*/  @!UPT UIADD3 URZ, UPT, UPT, URZ, URZ, URZ ;  /* 0x000000fffffff290 */ /* 0x000fe2000fffe0ff */
[----:B------:R-:W-:Y:S11]  /*56b0*/  @!P0 BRA `(.L_x_103) ;  /* 0x0000000000148947 */ /* 0x000ff60003800000 */
[----:B------:R-:W-:Y:S02]  /*56c0*/  LOP3.LUT P0, RZ, R45, 0xff, RZ, 0xc0, !PT ;  /* 0x000000ff2dff7812 */ /* 0x000fe4000780c0ff */
[----:B------:R-:W-:Y:S04]  /*56d0*/  PLOP3.LUT P2, PT, PT, PT, UP1, 0x80, 0x8 ;  /* 0x000000000008781c */ /* 0x000fe80003f4f018 */
[----:B------:R-:W-:Y:S07]  /*56e0*/  PLOP3.LUT P2, PT, P2, PT, PT, 0x8, 0x80 ;  /* 0x000000000080781c */ /* 0x000fee000174e170 */
[----:B------:R-:W-:Y:S11]  /*56f0*/  @P0 FSETP.EQ.AND P2, PT, R26, RZ, PT ;  /* 0x000000ff1a00020b */ /* 0x000ff60003f42000 */
[----:B------:R-:W-:Y:S02]  /*5700*/  @!UPT UIADD3 URZ, UPT, UPT, URZ, URZ, URZ ;  /* 0x000000fffffff290 */ /* 0x000fe4000fffe0ff */
.L_x_103:
[----:B------:R-:W-:Y:S01]  /*5710*/  ULEA UR4, UR25, UR24, 0x3 ;  /* 0x0000001819047291 */ /* 0x000fe2000f8e18ff */
[----:B--2---:R-:W-:Y:S02]  /*5720*/  SHF.L.U32 R2, R11, 0x1f, RZ ;  /* 0x0000001f0b027819 */ /* 0x004fe400000006ff */
[----:B------:R-:W-:Y:S04]  /*5730*/  ELECT P1, URZ, PT ;  /* 0x0000000000ff782f */ /* 0x000fe80003820000 */
[----:B------:R-:W-:Y:S02]  /*5740*/  PLOP3.LUT P1, PT, P2, P1, PT, 0xf2, 0x2f ;  /* 0x00000000002f781c */ /* 0x000fe40001723e72 */
[----:B------:R-:W2:Y:S02]  /*5750*/  SYNCS.PHASECHK.TRANS64.TRYWAIT P0, [UR4+0x1b8], R2 ;  /* 0x0001b802ff0075a7 */ /* 0x000ea40008001104 */
[----:B--2---:R-:W-:Y:S09]  /*5760*/  @!P0 BRA `(.L_x_104) ;  /* 0x0000003c00248947 */ /* 0x004ff20003800000 */
.L_x_219:
[----:B------:R-:W-:Y:S01]  /*5770*/  VOTEU.ALL UP0, P1 ;  /* 0x0000000000ff7886 */ /* 0x000fe20000800000 */
[----:B--2---:R-:W-:Y:S01]  /*5780*/  @!P1 IADD3 R2, P0, PT, R12, 0x580, RZ ;  /* 0x000005800c029810 */ /* 0x004fe20007f1e0ff */
[----:B------:R-:W-:Y:S01]  /*5790*/  UIADD3 UR9, UPT, UPT, UR4, 0x1a0, URZ ;  /* 0x000001a004097890 */ /* 0x000fe2000fffe0ff */
[----:B------:R-:W-:Y:S01]  /*57a0*/  VIADD R10, R10, 0x1 ;  /* 0x000000010a0a7836 */ /* 0x000fe20000000000 */
[----:B------:R-:W-:Y:S01]  /*57b0*/  UMOV UR22, 0x0 ;  /* 0x0000000000167882 */ /* 0x000fe20000000000 */
[----:B------:R-:W-:Y:S01]  /*57c0*/  @!UP0 ULEA UR5, UR25, UR24, 0xc ;  /* 0x0000001819058291 */ /* 0x000fe2000f8e60ff */
[----:B------:R-:W-:Y:S01]  /*57d0*/  @!P1 IMAD.X R0, RZ, RZ, R13, P0 ;  /* 0x000000ffff009224 */ /* 0x000fe200000e060d */
[----:B------:R-:W-:Y:S01]  /*57e0*/  @!P1 R2UR UR7, R2 ;  /* 0x00000000020792ca */ /* 0x000fe200000e0000 */
[----:B------:R-:W-:Y:S01]  /*57f0*/  @!P1 IMAD.MOV.U32 R2, RZ, RZ, 0x1000 ;  /* 0x00001000ff029424 */ /* 0x000fe200078e00ff */
[----:B------:R-:W-:Y:S02]  /*5800*/  @!UP0 UIADD3 UR8, UPT, UPT, UR5, 0x400, URZ ;  /* 0x0000040005088890 */ /* 0x000fe4000fffe0ff */
[----:B------:R-:W-:Y:S01]  /*5810*/  UIADD3 UR5, UPT, UPT, UR25, 0x1, URZ ;  /* 0x0000000119057890 */ /* 0x000fe2000fffe0ff */
[----:B------:R-:W-:Y:S01]  /*5820*/  UMOV UR23, 0x10000000 ;  /* 0x1000000000177882 */ /* 0x000fe20000000000 */
[----:B------:R-:W-:Y:S02]  /*5830*/  UMOV UR12, UR36 ;  /* 0x00000024000c7c82 */ /* 0x000fe40008000000 */
[----:B------:R-:W-:Y:S04]  /*5840*/  UISETP.NE.AND UP0, UPT, UR5, 0x3, UPT ;  /* 0x000000030500788c */ /* 0x000fe8000bf05270 */
[----:B------:R-:W-:Y:S01]  /*5850*/  USEL UR6, UR5, URZ, UP0 ;  /* 0x000000ff05067287 */ /* 0x000fe20008000000 */
[----:B------:R-:W-:Y:S01]  /*5860*/  @!P1 R2UR UR5, R0 ;  /* 0x00000000000592ca */ /* 0x000fe200000e0000 */
[----:B------:R-:W-:Y:S01]  /*5870*/  IMAD.U32 R4, RZ, RZ, UR7 ;  /* 0x00000007ff047e24 */ /* 0x000fe2000f8e00ff */
[----:B------:R-:W-:Y:S02]  /*5880*/  USEL UR20, URZ, 0x1, UP0 ;  /* 0x00000001ff147887 */ /* 0x000fe40008000000 */
[----:B------:R-:W-:Y:S01]  /*5890*/  VOTEU.ALL UP0, P1 ;  /* 0x0000000000ff7886 */ /* 0x000fe20000800000 */
[----:B------:R-:W-:Y:S01]  /*58a0*/  UPRMT UR7, UR54, 0x654, UR9 ;  /* 0x0000065436077896 */ /* 0x000fe20008000009 */
[----:B------:R-:W-:Y:S02]  /*58b0*/  @!P1 R2UR UR18, R4 ;  /* 0x00000000041292ca */ /* 0x000fe400000e0000 */
[----:B------:R-:W-:Y:S04]  /*58c0*/  LOP3.LUT R11, R11, UR20, RZ, 0x3c, !PT ;  /* 0x000000140b0b7c12 */ /* 0x000fe8000f8e3cff */
[----:B------:R-:W-:Y:S01]  /*58d0*/  SHF.L.U32 R0, R11, 0x1f, RZ ;  /* 0x0000001f0b007819 */ /* 0x000fe200000006ff */
[----:B------:R-:W-:Y:S01]  /*58e0*/  IMAD.U32 R5, RZ, RZ, UR5 ;  /* 0x00000005ff057e24 */ /* 0x000fe2000f8e00ff */
[----:B------:R-:W-:Y:S04]  /*58f0*/  ULEA UR5, UR6, UR24, 0x3 ;  /* 0x0000001806057291 */ /* 0x000fe8000f8e18ff */
[----:B------:R-:W-:Y:S11]  /*5900*/  @!P1 R2UR UR19, R5 ;  /* 0x00000000051392ca */ /* 0x000ff600000e0000 */
[----:B------:R-:W-:Y:S02]  /*5910*/  @!UPT UIADD3 URZ, UPT, UPT, URZ, URZ, URZ ;  /* 0x000000fffffff290 */ /* 0x000fe4000fffe0ff */
[----:B------:R2:W-:Y:S01]  /*5920*/  @!UP0 UTMALDG.3D [UR8], [UR18], desc[UR22] ;  /* 0x00001608120085b4 */ /* 0x0005e20008011000 */
[----:B------:R2:W-:Y:S01]  /*5930*/  @!P1 SYNCS.ARRIVE.TRANS64.RED.A0TR RZ, [UR4+0x1a0], R2 ;  /* 0x0001a002ffff99a7 */ /* 0x0005e20008300404 */
[----:B------:R-:W-:Y:S01]  /*5940*/  SYNCS.ARRIVE.TRANS64.RED.A1T0 RZ, [UR7], RZ ;  /* 0x000000ffffff79a7 */ /* 0x000fe20008100407 */
[----:B------:R-:W3:Y:S02]  /*5950*/  SYNCS.PHASECHK.TRANS64.TRYWAIT P0, [UR5+0x1b8], R0 ;  /* 0x0001b800ff0075a7 */ /* 0x000ee40008001105 */
[----:B--23--:R-:W-:Y:S05]  /*5960*/  @!P0 BRA `(.L_x_105) ;  /* 0x0000003800bc8947 */ /* 0x00cfea0003800000 */
.L_x_221:
[----:B------:R-:W-:Y:S01]  /*5970*/  UIADD3 UR9, UPT, UPT, UR5, 0x1a0, URZ ;  /* 0x000001a005097890 */ /* 0x000fe2000fffe0ff */
[----:B--2---:R-:W-:Y:S01]  /*5980*/  @!P1 IADD3 R2, P0, PT, R12, 0x580, RZ ;  /* 0x000005800c029810 */ /* 0x004fe20007f1e0ff */
[----:B------:R-:W-:Y:S01]  /*5990*/  UPLOP3.LUT UP4, UPT, UPT, UPT, UPT, 0x80, 0x8 ;  /* 0x000000000008789c */ /* 0x000fe20003f8f070 */
[----:B------:R-:W-:Y:S01]  /*59a0*/  R2UR UR22, R47 ;  /* 0x000000002f1672ca */ /* 0x000fe200000e0000 */
[----:B------:R-:W-:Y:S01]  /*59b0*/  UMOV UR20, 0x0 ;  /* 0x0000000000147882 */ /* 0x000fe20000000000 */
[----:B------:R-:W-:Y:S01]  /*59c0*/  UMOV UR21, 0x10000000 ;  /* 0x1000000000157882 */ /* 0x000fe20000000000 */
[----:B------:R-:W-:Y:S01]  /*59d0*/  UMOV UR12, UR36 ;  /* 0x00000024000c7c82 */ /* 0x000fe20008000000 */
[----:B------:R-:W-:Y:S01]  /*59e0*/  VOTEU.ALL UP0, P1 ;  /* 0x0000000000ff7886 */ /* 0x000fe20000800000 */
[----:B------:R-:W-:Y:S01]  /*59f0*/  @!P1 IMAD.X R0, RZ, RZ, R13, P0 ;  /* 0x000000ffff009224 */ /* 0x000fe200000e060d */
[----:B------:R-:W-:Y:S01]  /*5a00*/  R2UR UR19, R48 ;  /* 0x00000000301372ca */ /* 0x000fe200000e0000 */
[----:B------:R-:W-:Y:S01]  /*5a10*/  UMOV UR36, UR27 ;  /* 0x0000001b00247c82 */ /* 0x000fe20008000000 */
[C---:B------:R-:W-:Y:S01]  /*5a20*/  ISETP.NE.AND P0, PT, R10.reuse, 0x2, PT ;  /* 0x000000020a00780c */ /* 0x040fe20003f05270 */
[----:B------:R-:W-:Y:S02]  /*5a30*/  @!UP0 ULEA UR4, UR6, UR24, 0xc ;  /* 0x0000001806048291 */ /* 0x000fe4000f8e60ff */
[----:B------:R-:W-:Y:S01]  /*5a40*/  @!UP0 UIADD3 UR10, UPT, UPT, UR10, 0x20, URZ ;  /* 0x000000200a0a8890 */ /* 0x000fe2000fffe0ff */
[----:B------:R-:W-:Y:S01]  /*5a50*/  SEL R10, R10, RZ, P0 ;  /* 0x000000ff0a0a7207 */ /* 0x000fe20000000000 */
[----:B------:R-:W-:Y:S02]  /*5a60*/  @!UP0 UIADD3 UR8, UPT, UPT, UR4, 0x400, URZ ;  /* 0x0000040004088890 */ /* 0x000fe4000fffe0ff */
[----:B------:R-:W-:Y:S01]  /*5a70*/  UIADD3 UR4, UPT, UPT, UR6, 0x1, URZ ;  /* 0x0000000106047890 */ /* 0x000fe2000fffe0ff */
[----:B------:R-:W-:Y:S01]  /*5a80*/  @!P1 R2UR UR6, R2 ;  /* 0x00000000020692ca */ /* 0x000fe200000e0000 */
[----:B------:R-:W-:Y:S02]  /*5a90*/  UIADD3 UR30, UPT, UPT, UR13, UR22, URZ ;  /* 0x000000160d1e7290 */ /* 0x000fe4000fffe0ff */
[----:B------:R-:W-:Y:S02]  /*5aa0*/  UISETP.NE.AND UP0, UPT, UR4, 0x3, UPT ;  /* 0x000000030400788c */ /* 0x000fe4000bf05270 */
[----:B------:R-:W-:Y:S02]  /*5ab0*/  UIADD3 UR26, UPT, UPT, UR14, UR19, URZ ;  /* 0x000000130e1a7290 */ /* 0x000fe4000fffe0ff */
[----:B------:R-:W-:Y:S01]  /*5ac0*/  USEL UR25, UR4, URZ, UP0 ;  /* 0x000000ff04197287 */ /* 0x000fe20008000000 */
[----:B------:R-:W-:Y:S01]  /*5ad0*/  @!P1 R2UR UR4, R0 ;  /* 0x00000000000492ca */ /* 0x000fe200000e0000 */
[----:B------:R-:W-:Y:S01]  /*5ae0*/  USEL UR18, URZ, 0x1, UP0 ;  /* 0x00000001ff127887 */ /* 0x000fe20008000000 */
[----:B------:R-:W-:Y:S01]  /*5af0*/  SEL R0, RZ, 0x1, P0 ;  /* 0x00000001ff007807 */ /* 0x000fe20000000000 */
[----:B------:R-:W-:Y:S02]  /*5b00*/  VOTEU.ALL UP0, P1 ;  /* 0x0000000000ff7886 */ /* 0x000fe40000800000 */
[----:B------:R-:W-:Y:S01]  /*5b10*/  IMAD.U32 R4, RZ, RZ, UR6 ;  /* 0x00000006ff047e24 */ /* 0x000fe2000f8e00ff */
[----:B------:R-:W-:Y:S02]  /*5b20*/  LOP3.LUT R9, R9, R0, RZ, 0x3c, !PT ;  /* 0x0000000009097212 */ /* 0x000fe400078e3cff */
[----:B------:R-:W-:Y:S02]  /*5b30*/  LOP3.LUT R11, R11, UR18, RZ, 0x3c, !PT ;  /* 0x000000120b0b7c12 */ /* 0x000fe4000f8e3cff */
[----:B------:R-:W-:Y:S03]  /*5b40*/  @!P1 R2UR UR6, R4 ;  /* 0x00000000040692ca */ /* 0x000fe600000e0000 */
[----:B------:R-:W-:Y:S01]  /*5b50*/  IMAD.U32 R5, RZ, RZ, UR4 ;  /* 0x00000004ff057e24 */ /* 0x000fe2000f8e00ff */
[----:B------:R-:W-:Y:S04]  /*5b60*/  UPRMT UR4, UR54, 0x654, UR9 ;  /* 0x0000065436047896 */ /* 0x000fe80008000009 */
[----:B------:R-:W-:Y:S11]  /*5b70*/  @!P1 R2UR UR7, R5 ;  /* 0x00000000050792ca */ /* 0x000ff600000e0000 */
[----:B------:R-:W-:Y:S02]  /*5b80*/  @!UPT UIADD3 URZ, UPT, UPT, URZ, URZ, URZ ;  /* 0x000000fffffff290 */ /* 0x000fe4000fffe0ff */
[----:B------:R2:W-:Y:S01]  /*5b90*/  @!UP0 UTMALDG.3D [UR8], [UR6], desc[UR20] ;  /* 0x00001408060085b4 */ /* 0x0005e20008011000 */
[----:B------:R2:W-:Y:S01]  /*5ba0*/  @!P1 SYNCS.ARRIVE.TRANS64.RED.A0TR RZ, [UR5+0x1a0], R3 ;  /* 0x0001a003ffff99a7 */ /* 0x0005e20008300405 */
[----:B------:R-:W-:Y:S01]  /*5bb0*/  SYNCS.ARRIVE.TRANS64.RED.A1T0 RZ, [UR4], RZ ;  /* 0x000000ffffff79a7 */ /* 0x000fe20008100404 */
[----:B------:R-:W-:Y:S05]  /*5bc0*/  BRA.U UP2, `(.L_x_106) ;  /* 0xfffffff102d07547 */ /* 0x000fea000b83ffff */
[----:B------:R-:W-:Y:S01]  /*5bd0*/  UIADD3 UR24, UPT, UPT, UR24, 0x1b8, URZ ;  /* 0x000001b818187890 */ /* 0x000fe2000fffe0ff */
[----:B------:R-:W-:-:S03]  /*5be0*/  SHF.L.U32 R2, R11, 0x1f, RZ ;  /* 0x0000001f0b027819 */ /* 0x000fc600000006ff */
[----:B------:R-:W-:-:S09]  /*5bf0*/  ULEA UR4, UR25, UR24, 0x3 ;  /* 0x0000001819047291 */ /* 0x000fd2000f8e18ff */
[----:B------:R-:W3:Y:S02]  /*5c00*/  SYNCS.PHASECHK.TRANS64.TRYWAIT P0, [UR4], R2 ;  /* 0x00000002ff0075a7 */ /* 0x000ee40008001104 */
[----:B---3--:R-:W-:Y:S05]  /*5c10*/  @!P0 BRA `(.L_x_107) ;  /* 0x0000003800288947 */ /* 0x008fea0003800000 */
.L_x_223:
[----:B------:R-:W-:-:S04]  /*5c20*/  UIADD3 UR4, UPT, UPT, UR25, 0x1, URZ ;  /* 0x0000000119047890 */ /* 0x000fc8000fffe0ff */
[----:B------:R-:W-:-:S04]  /*5c30*/  UISETP.NE.AND UP0, UPT, UR4, 0x3, UPT ;  /* 0x000000030400788c */ /* 0x000fc8000bf05270 */
[----:B--2---:R-:W-:Y:S02]  /*5c40*/  USEL UR6, URZ, 0x1, UP0 ;  /* 0x00000001ff067887 */ /* 0x004fe40008000000 */
[----:B------:R-:W-:-:S04]  /*5c50*/  USEL UR4, UR4, URZ, UP0 ;  /* 0x000000ff04047287 */ /* 0x000fc80008000000 */
[----:B------:R-:W-:Y:S01]  /*5c60*/  ULEA UR5, UR4, UR24, 0x3 ;  /* 0x0000001804057291 */ /* 0x000fe2000f8e18ff */
[----:B------:R-:W-:-:S04]  /*5c70*/  LOP3.LUT R11, R11, UR6, RZ, 0x3c, !PT ;  /* 0x000000060b0b7c12 */ /* 0x000fc8000f8e3cff */
[----:B---3--:R-:W-:-:S04]  /*5c80*/  SHF.L.U32 R2, R11, 0x1f, RZ ;  /* 0x0000001f0b027819 */ /* 0x008fc800000006ff */
[----:B------:R-:W2:Y:S02]  /*5c90*/  SYNCS.PHASECHK.TRANS64.TRYWAIT P0, [UR5], R2 ;  /* 0x00000002ff0075a7 */ /* 0x000ea40008001105 */
[----:B--2---:R-:W-:Y:S05]  /*5ca0*/  @!P0 BRA `(.L_x_108) ;  /* 0x00000038001c8947 */ /* 0x004fea0003800000 */
.L_x_225:
[----:B------:R-:W-:-:S04]  /*5cb0*/  UIADD3 UR4, UPT, UPT, UR4, 0x1, URZ ;  /* 0x0000000104047890 */ /* 0x000fc8000fffe0ff */
[----:B------:R-:W-:-:S04]  /*5cc0*/  UISETP.NE.AND UP0, UPT, UR4, 0x3, UPT ;  /* 0x000000030400788c */ /* 0x000fc8000bf05270 */
[----:B------:R-:W-:Y:S02]  /*5cd0*/  USEL UR5, URZ, 0x1, UP0 ;  /* 0x00000001ff057887 */ /* 0x000fe40008000000 */
[----:B------:R-:W-:-:S04]  /*5ce0*/  USEL UR4, UR4, URZ, UP0 ;  /* 0x000000ff04047287 */ /* 0x000fc80008000000 */
[----:B------:R-:W-:Y:S01]  /*5cf0*/  ULEA UR4, UR4, UR24, 0x3 ;  /* 0x0000001804047291 */ /* 0x000fe2000f8e18ff */
[----:B--2---:R-:W-:-:S04]  /*5d00*/  LOP3.LUT R2, R11, UR5, RZ, 0x3c, !PT ;  /* 0x000000050b027c12 */ /* 0x004fc8000f8e3cff */
[----:B------:R-:W-:Y:S01]  /*5d10*/  SHF.L.U32 R2, R2, 0x1f, RZ ;  /* 0x0000001f02027819 */ /* 0x000fe200000006ff */
[----:B------:R-:W-:-:S07]  /*5d20*/  IMAD.U32 R0, RZ, RZ, UR4 ;  /* 0x00000004ff007e24 */ /* 0x000fce000f8e00ff */
.L_x_109:
[----:B--2---:R2:W3:Y:S02]  /*5d30*/  SYNCS.PHASECHK.TRANS64.TRYWAIT P0, [R0+URZ], R2 ;  /* 0x00000002000075a7 */ /* 0x0044e400080011ff */
[----:B---3--:R-:W-:Y:S05]  /*5d40*/  @!P0 NANOSLEEP.SYNCS 0x989680 ;  /* 0x009896800000895d */ /* 0x008fea0003900000 */
[----:B------:R-:W3:Y:S02]  /*5d50*/  @!P0 SYNCS.PHASECHK.TRANS64 P0, [R0+URZ], R2 ;  /* 0x00000002000085a7 */ /* 0x000ee400080010ff */
[----:B-1-3--:R-:W-:Y:S05]  /*5d60*/  @P0 EXIT ;  /* 0x000000000000094d */ /* 0x00afea0003800000 */
[----:B------:R-:W-:Y:S05]  /*5d70*/  BRA `(.L_x_109) ;  /* 0xfffffffc00ec7947 */ /* 0x000fea000383ffff */
.L_x_97:
[----:B------:R-:W-:-:S06]  /*5d80*/  UISETP.GE.AND UP0, UPT, UR18, 0x4, UPT ;  /* 0x000000041200788c */ /* 0x000fcc000bf06270 */
[----:B------:R-:W-:-:S13]  /*5d90*/  PLOP3.LUT P0, PT, PT, PT, UP0, 0x80, 0x8 ;  /* 0x000000000008781c */ /* 0x000fda0003f0f008 */
[----:B-1----:R-:W-:Y:S05]  /*5da0*/  @!P0 EXIT ;  /* 0x000000000000894d */ /* 0x002fea0003800000 */
[----:B------:R-:W-:Y:S01]  /*5db0*/  BAR.SYNC.DEFER_BLOCKING 0x6, 0xa0 ;  /* 0x0182800000007b1d */ /* 0x000fe20000010000 */
[C---:B------:R-:W-:Y:S01]  /*5dc0*/  IMAD.SHL.U32 R3, R55.reuse, 0x20, RZ ;  /* 0x0000002037037824 */ /* 0x040fe200078e00ff */
[C---:B------:R-:W-:Y:S01]  /*5dd0*/  LOP3.LUT P0, RZ, R55.reuse, 0x4, RZ, 0xc0, !PT ;  /* 0x0000000437ff7812 */ /* 0x040fe2000780c0ff */
[C---:B------:R-:W-:Y:S01]  /*5de0*/  IMAD.SHL.U32 R2, R55.reuse, 0x10, RZ ;  /* 0x0000001037027824 */ /* 0x040fe200078e00ff */
[----:B------:R-:W-:Y:S01]  /*5df0*/  CS2R R52, SRZ ;  /* 0x0000000000347805 */ /* 0x000fe2000001ff00 */
[----:B------:R-:W-:Y:S01]  /*5e00*/  IMAD.SHL.U32 R44, R55, 0x4, RZ ;  /* 0x00000004372c7824 */ /* 0x000fe200078e00ff */
[----:B------:R-:W-:Y:S01]  /*5e10*/  UMOV UR44, 0x400 ;  /* 0x00000400002c7882 */ /* 0x000fe20000000000 */
[----:B------:R-:W1:Y:S01]  /*5e20*/  LDCU.64 UR4, c[0x0][0x890] ;  /* 0x00011200ff0477ac */ /* 0x000e620008000a00 */
[----:B------:R-:W2:Y:S01]  /*5e30*/  LDC.64 R42, c[0x0][0x8b0] ;  /* 0x00022c00ff2a7b82 */ /* 0x000ea20000000a00 */
[----:B------:R-:W-:Y:S01]  /*5e40*/  LOP3.LUT R4, R3, 0xc0, RZ, 0xc0, !PT ;  /* 0x000000c003047812 */ /* 0x000fe200078ec0ff */
[----:B------:R-:W-:Y:S01]  /*5e50*/  IMAD.U32 R23, R55, 0x10000, RZ ;  /* 0x0001000037177824 */ /* 0x000fe200078e00ff */
[----:B------:R-:W-:Y:S01]  /*5e60*/  ULEA UR44, UR54, UR44, 0x18 ;  /* 0x0000002c362c7291 */ /* 0x000fe2000f8ec0ff */
[----:B------:R-:W-:Y:S01]  /*5e70*/  LOP3.LUT R2, R2, 0x600, RZ, 0xc0, !PT ;  /* 0x0000060002027812 */ /* 0x000fe200078ec0ff */
[----:B------:R-:W-:Y:S01]  /*5e80*/  IMAD.MOV.U32 R54, RZ, RZ, 0x10 ;  /* 0x00000010ff367424 */ /* 0x000fe200078e00ff */
[----:B------:R-:W-:Y:S01]  /*5e90*/  LOP3.LUT R44, R4, 0x18, R44, 0xf8, !PT ;  /* 0x00000018042c7812 */ /* 0x000fe200078ef82c */
[----:B------:R-:W-:Y:S01]  /*5ea0*/  IMAD.MOV.U32 R22, RZ, RZ, RZ ;  /* 0x000000ffff167224 */ /* 0x000fe200078e00ff */
[----:B------:R-:W3:Y:S01]  /*5eb0*/  LDC.64 R40, c[0x0][0x8a8] ;  /* 0x00022a00ff287b82 */ /* 0x000ee20000000a00 */
[----:B------:R-:W-:Y:S01]  /*5ec0*/  SHF.R.U32.HI R4, RZ, 0x1, R55 ;  /* 0x00000001ff047819 */ /* 0x000fe20000011637 */
[----:B------:R-:W-:Y:S01]  /*5ed0*/  IMAD.MOV.U32 R51, RZ, RZ, RZ ;  /* 0x000000ffff337224 */ /* 0x000fe200078e00ff */
[----:B------:R-:W-:Y:S01]  /*5ee0*/  LOP3.LUT R2, R2, 0x20, R3, 0xf8, !PT ;  /* 0x0000002002027812 */ /* 0x000fe200078ef803 */
[----:B------:R-:W4:Y:S01]  /*5ef0*/  LDCU UR63, c[0x0][0x370] ;  /* 0x00006e00ff3f77ac */ /* 0x000f220008000800 */
[----:B------:R-:W-:-:S02]  /*5f00*/  LOP3.LUT R23, R23, 0x600000, RZ, 0xc0, !PT ;  /* 0x0060000017177812 */ /* 0x000fc400078ec0ff */
[----:B------:R-:W-:Y:S01]  /*5f10*/  LOP3.LUT R44, R44, 0x8, R4, 0x78, !PT ;  /* 0x000000082c2c7812 */ /* 0x000fe200078e7804 */
[----:B------:R-:W4:Y:S01]  /*5f20*/  LDS R0, [UR44+0x290] ;  /* 0x0002902cff007984 */ /* 0x000f220008000800 */
[----:B-1----:R-:W-:Y:S01]  /*5f30*/  IMAD.U32 R57, RZ, RZ, UR4 ;  /* 0x00000004ff397e24 */ /* 0x002fe2000f8e00ff */
[----:B------:R-:W-:Y:S01]  /*5f40*/  UIADD3 UR4, UPT, UPT, UR44, 0x400, URZ ;  /* 0x000004002c047890 */ /* 0x000fe2000fffe0ff */
[----:B------:R-:W-:Y:S01]  /*5f50*/  LOP3.LUT R2, R2, 0x100, R3, 0xf8, !PT ;  /* 0x0000010002027812 */ /* 0x000fe200078ef803 */
[----:B------:R-:W-:Y:S01]  /*5f60*/  IMAD.U32 R56, RZ, RZ, UR5 ;  /* 0x00000005ff387e24 */ /* 0x000fe2000f8e00ff */
[----:B------:R-:W-:Y:S01]  /*5f70*/  LOP3.LUT R55, R55, 0x60, RZ, 0xc0, !PT ;  /* 0x0000006037377812 */ /* 0x000fe200078ec0ff */
[----:B------:R-:W1:Y:S01]  /*5f80*/  LDCU UR43, c[0x0][0xb0c] ;  /* 0x00016180ff2b77ac */ /* 0x000e620008000800 */
[----:B------:R-:W-:Y:S01]  /*5f90*/  LOP3.LUT R44, R2, R44, RZ, 0xfc, !PT ;  /* 0x0000002c022c7212 */ /* 0x000fe200078efcff */
[----:B------:R-:W-:Y:S01]  /*5fa0*/  IMAD.U32 R59, RZ, RZ, UR4 ;  /* 0x00000004ff3b7e24 */ /* 0x000fe2000f8e00ff */
[----:B------:R-:W-:Y:S01]  /*5fb0*/  SEL R54, R54, 0xfffffff0, !P0 ;  /* 0xfffffff036367807 */ /* 0x000fe20004000000 */
[----:B------:R-:W1:Y:S01]  /*5fc0*/  LDCU UR39, c[0x0][0xb30] ;  /* 0x00016600ff2777ac */ /* 0x000e620008000800 */
[----:B------:R-:W1:Y:S01]  /*5fd0*/  LDCU.64 UR60, c[0x0][0x888] ;  /* 0x00011100ff3c77ac */ /* 0x000e620008000a00 */
[----:B------:R-:W1:Y:S01]  /*5fe0*/  LDCU.64 UR40, c[0x0][0xb28] ;  /* 0x00016500ff2877ac */ /* 0x000e620008000a00 */
[----:B------:R-:W1:Y:S01]  /*5ff0*/  LDCU.128 UR56, c[0x0][0xb10] ;  /* 0x00016200ff3877ac */ /* 0x000e620008000c00 */
[----:B------:R-:W1:Y:S01]  /*6000*/  LDCU UR62, c[0x0][0x374] ;  /* 0x00006e80ff3e77ac */ /* 0x000e620008000800 */
[----:B------:R-:W-:Y:S01]  /*6010*/  UMOV UR55, 0x1 ;  /* 0x0000000100377882 */ /* 0x000fe20000000000 */
[----:B------:R-:W-:Y:S01]  /*6020*/  UMOV UR46, URZ ;  /* 0x000000ff002e7c82 */ /* 0x000fe20008000000 */
[----:B------:R-:W-:Y:S01]  /*6030*/  UMOV UR53, URZ ;  /* 0x000000ff00357c82 */ /* 0x000fe20008000000 */
[----:B------:R-:W-:Y:S01]  /*6040*/  UMOV UR52, URZ ;  /* 0x000000ff00347c82 */ /* 0x000fe20008000000 */
[----:B-1234-:R-:W-:-:S07]  /*6050*/  IMAD.IADD R23, R0, 0x1, R23 ;  /* 0x0000000100177824 */ /* 0x01efce00078e0217 */
.L_x_140:
[C---:B------:R-:W-:Y:S02]  /*6060*/  LEA R0, R51.reuse, UR44, 0x3 ;  /* 0x0000002c33007c11 */ /* 0x040fe4000f8e18ff */
[----:B------:R-:W-:Y:S02]  /*6070*/  SHF.L.U32 R2, R52, 0x1f, RZ ;  /* 0x0000001f34027819 */ /* 0x000fe400000006ff */
[----:B-1----:R-:W-:Y:S02]  /*6080*/  LEA R4, R51, UR44, 0x4 ;  /* 0x0000002c33047c11 */ /* 0x002fe4000f8e20ff */
[----:B------:R-:W1:Y:S02]  /*6090*/  SYNCS.PHASECHK.TRANS64.TRYWAIT P0, [R0+URZ+0x1e0], R2 ;  /* 0x0001e002000075a7 */ /* 0x000e6400080011ff */
[----:B-1----:R-:W-:Y:S05]  /*60a0*/  @!P0 BRA `(.L_x_110) ;  /* 0x0000003400348947 */ /* 0x002fea0003800000 */
.L_x_226:
[----:B------:R-:W-:Y:S01]  /*60b0*/  R2UR UR7, R58 ;  /* 0x000000003a0772ca */ /* 0x000fe200000e0000 */
[----:B------:R-:W2:Y:S01]  /*60c0*/  LDS.128 R4, [R4+0x270] ;  /* 0x0002700004047984 */ /* 0x000ea20000000c00 */
[----:B-1----:R-:W-:Y:S01]  /*60d0*/  VIADD R0, R0, 0x1f0 ;  /* 0x000001f000007836 */ /* 0x002fe20000000000 */
[----:B------:R-:W-:Y:S04]  /*60e0*/  UISETP.GE.AND UP0, UPT, UR42, 0x1, UPT ;  /* 0x000000012a00788c */ /* 0x000fe8000bf06270 */
[----:B------:R-:W-:Y:S01]  /*60f0*/  PRMT R0, RZ, 0x654, R0 ;  /* 0x00000654ff007816 */ /* 0x000fe20000000000 */
[----:B------:R-:W-:Y:S01]  /*6100*/  @!PT LDS RZ, [RZ] ;  /* 0x00000000fffff984 */ /* 0x000fe20000000800 */
[----:B------:R-:W-:Y:S01]  /*6110*/  @!PT LDS RZ, [RZ] ;  /* 0x00000000fffff984 */ /* 0x000fe20000000800 */
[----:B------:R-:W-:Y:S01]  /*6120*/  @!PT LDS RZ, [RZ] ;  /* 0x00000000fffff984 */ /* 0x000fe20000000800 */
[----:B------:R-:W-:Y:S01]  /*6130*/  @!PT LDS RZ, [RZ] ;  /* 0x00000000fffff984 */ /* 0x000fe20000000800 */
[----:B------:R1:W-:Y:S06]  /*6140*/  MEMBAR.ALL.CTA ;  /* 0x0000000000007992 */ /* 0x0003ec0000008000 */
[----:B-1----:R-:W1:Y:S02]  /*6150*/  FENCE.VIEW.ASYNC.S ;  /* 0x00000000000073c6 */ /* 0x002e640000000000 */
[----:B-1----:R1:W-:Y:S01]  /*6160*/  SYNCS.ARRIVE.TRANS64.RED.A1T0 RZ, [R0+URZ], RZ ;  /* 0x000000ff00ff79a7 */ /* 0x0023e200081004ff */
[----:B--2---:R-:W-:Y:S11]  /*6170*/  LOP3.LUT P0, RZ, R6, 0x1, RZ, 0xc0, !PT ;  /* 0x0000000106ff7812 */ /* 0x004ff6000780c0ff */
[----:B------:R-:W-:Y:S02]  /*6180*/  @!UPT UIADD3 URZ, UPT, UPT, URZ, URZ, URZ ;  /* 0x000000fffffff290 */ /* 0x000fe4000fffe0ff */
[----:B------:R-:W-:Y:S01]  /*6190*/  VOTEU.ANY UP1, P0 ;  /* 0x0000000000ff7886 */ /* 0x000fe20000020100 */
[----:B------:R-:W-:Y:S01]  /*61a0*/  PLOP3.LUT P0, PT, PT, PT, UP1, 0x80, 0x8 ;  /* 0x000000000008781c */ /* 0x000fe20003f0f018 */
[----:B------:R-:W-:Y:S06]  /*61b0*/  UP2UR UR4, UPR, URZ, 0x2 ;  /* 0x00000002ff047883 */ /* 0x000fec0008000000 */
[----:B------:R-:W-:Y:S06]  /*61c0*/  IMAD.U32 R60, RZ, RZ, UR4 ;  /* 0x00000004ff3c7e24 */ /* 0x000fec000f8e00ff */
[----:B------:R-:W-:Y:S02]  /*61d0*/  @P0 SHF.R.U32.HI R2, RZ, 0x10, R5 ;  /* 0x00000010ff020819 */ /* 0x000fe40000011605 */
[----:B------:R-:W-:Y:S02]  /*61e0*/  @P0 MOV R3, R4 ;  /* 0x0000000400030202 */ /* 0x000fe40000000f00 */
[----:B------:R-:W-:Y:S02]  /*61f0*/  @P0 R2UR UR4, R2 ;  /* 0x00000000020402ca */ /* 0x000fe400000e0000 */
[----:B------:R-:W-:Y:S02]  /*6200*/  @P0 LOP3.LUT R4, R5, 0xffff, RZ, 0xc0, !PT ;  /* 0x0000ffff05040812 */ /* 0x000fe400078ec0ff */
[----:B------:R-:W-:Y:S02]  /*6210*/  @P0 R2UR UR6, R3 ;  /* 0x00000000030602ca */ /* 0x000fe400000e0000 */
[----:B------:R-:W-:Y:S07]  /*6220*/  @P0 R2UR UR5, R4 ;  /* 0x00000000040502ca */ /* 0x000fee00000e0000 */
[----:B------:R-:W-:Y:S02]  /*6230*/  @UP1 UMOV UR7, UR4 ;  /* 0x0000000400071c82 */ /* 0x000fe40008000000 */
[----:B------:R-:W-:Y:S02]  /*6240*/  IMAD.U32 R58, RZ, RZ, UR7 ;  /* 0x00000007ff3a7e24 */ /* 0x000fe4000f8e00ff */
[----:B------:R-:W-:Y:S02]  /*6250*/  @UP1 UMOV UR38, UR6 ;  /* 0x0000000600261c82 */ /* 0x000fe40008000000 */
[----:B------:R-:W-:Y:S01]  /*6260*/  @UP1 UMOV UR37, UR5 ;  /* 0x0000000500251c82 */ /* 0x000fe20008000000 */
[----:B-1----:R-:W-:Y:S05]  /*6270*/  BRA.U !UP0, `(.L_x_111) ;  /* 0x0000000108cc7547 */ /* 0x002fea000b800000 */
[----:B------:R-:W1:Y:S01]  /*6280*/  LDCU UR12, c[0x0][0xb20] ;  /* 0x00016400ff0c77ac */ /* 0x000e620008000800 */
[----:B------:R-:W-:Y:S02]  /*6290*/  UIMAD.WIDE.U32 UR4, UR62, UR59, URZ ;  /* 0x0000003b3e0472a5 */ /* 0x000fe4000f8e00ff */
[----:B------:R-:W-:Y:S02]  /*62a0*/  UIMAD.WIDE.U32 UR6, UR63, UR56, URZ ;  /* 0x000000383f0672a5 */ /* 0x000fe4000f8e00ff */
[----:B------:R-:W-:Y:S02]  /*62b0*/  UISETP.NE.AND UP0, UPT, UR58, 0x1, UPT ;  /* 0x000000013a00788c */ /* 0x000fe4000bf05270 */
[----:B------:R-:W-:Y:S02]  /*62c0*/  UIMAD.WIDE.U32 UR8, UR37, UR59, URZ ;  /* 0x0000003b250872a5 */ /* 0x000fe4000f8e00ff */
[----:B------:R-:W-:Y:S02]  /*62d0*/  UIMAD.WIDE.U32 UR10, UR38, UR56, URZ ;  /* 0x00000038260a72a5 */ /* 0x000fe4000f8e00ff */
[----:B------:R-:W-:Y:S02]  /*62e0*/  UISETP.NE.AND UP1, UPT, UR43, 0x1, UPT ;  /* 0x000000012b00788c */ /* 0x000fe4000bf25270 */
[----:B------:R-:W-:Y:S01]  /*62f0*/  UISETP.NE.AND UP2, UPT, UR42, 0x1, UPT ;  /* 0x000000012a00788c */ /* 0x000fe2000bf45270 */
[----:B------:R-:W-:Y:S02]  /*6300*/  UMOV UR4, UR5 ;  /* 0x0000000500047c82 */ /* 0x000fe40008000000 */
[----:B-1----:R-:W-:Y:S03]  /*6310*/  USHF.R.U32.HI UR5, URZ, UR12, UR4 ;  /* 0x0000000cff057299 */ /* 0x002fe60008011604 */
[----:B------:R-:W-:Y:S02]  /*6320*/  UMOV UR4, UR7 ;  /* 0x0000000700047c82 */ /* 0x000fe40008000000 */
[----:B------:R-:W-:Y:S02]  /*6330*/  USHF.R.U32.HI UR7, URZ, UR57, UR4 ;  /* 0x00000039ff077299 */ /* 0x000fe40008011604 */
[----:B------:R-:W-:Y:S02]  /*6340*/  USEL UR4, UR62, UR5, !UP0 ;  /* 0x000000053e047287 */ /* 0x000fe4000c000000 */
[----:B------:R-:W-:Y:S01]  /*6350*/  USEL UR7, UR63, UR7, !UP1 ;  /* 0x000000073f077287 */ /* 0x000fe2000c800000 */
[----:B------:R-:W-:Y:S01]  /*6360*/  UMOV UR5, UR9 ;  /* 0x0000000900057c82 */ /* 0x000fe20008000000 */
[----:B------:R-:W-:Y:S02]  /*6370*/  UIMAD.WIDE.U32 UR8, UR4, UR40, URZ ;  /* 0x00000028040872a5 */ /* 0x000fe4000f8e00ff */
[----:B------:R-:W-:Y:S03]  /*6380*/  USHF.R.U32.HI UR6, URZ, UR12, UR5 ;  /* 0x0000000cff067299 */ /* 0x000fe60008011605 */
[----:B------:R-:W-:Y:S01]  /*6390*/  UMOV UR5, UR11 ;  /* 0x0000000b00057c82 */ /* 0x000fe20008000000 */
[----:B------:R-:W-:Y:S02]  /*63a0*/  UIMAD.WIDE.U32 UR10, UR7, UR40, URZ ;  /* 0x00000028070a72a5 */ /* 0x000fe4000f8e00ff */
[----:B------:R-:W-:Y:S02]  /*63b0*/  USHF.R.U32.HI UR12, URZ, UR57, UR5 ;  /* 0x00000039ff0c7299 */ /* 0x000fe40008011605 */
[----:B------:R-:W-:Y:S01]  /*63c0*/  USEL UR6, UR37, UR6, !UP0 ;  /* 0x0000000625067287 */ /* 0x000fe2000c000000 */
[----:B------:R-:W-:Y:S02]  /*63d0*/  UMOV UR5, UR9 ;  /* 0x0000000900057c82 */ /* 0x000fe40008000000 */
[----:B------:R-:W-:Y:S01]  /*63e0*/  UMOV UR10, UR11 ;  /* 0x0000000b000a7c82 */ /* 0x000fe20008000000 */
[----:B------:R-:W-:Y:S02]  /*63f0*/  @UP2 USHF.R.U32.HI UR4, URZ, UR41, UR5 ;  /* 0x00000029ff042299 */ /* 0x000fe40008011605 */
[----:B------:R-:W-:Y:S02]  /*6400*/  @UP2 USHF.R.U32.HI UR7, URZ, UR41, UR10 ;  /* 0x00000029ff072299 */ /* 0x000fe4000801160a */
[----:B------:R-:W-:Y:S02]  /*6410*/  UIMAD UR4, UR42, UR4, URZ ;  /* 0x000000042a0472a4 */ /* 0x000fe4000f8e02ff */
[----:B------:R-:W-:Y:S02]  /*6420*/  UIMAD.WIDE.U32 UR10, UR6, UR40, URZ ;  /* 0x00000028060a72a5 */ /* 0x000fe4000f8e00ff */
[----:B------:R-:W-:Y:S02]  /*6430*/  USEL UR5, UR38, UR12, !UP1 ;  /* 0x0000000c26057287 */ /* 0x000fe4000c800000 */
[----:B------:R-:W-:Y:S02]  /*6440*/  UIMAD UR8, UR42, UR7, URZ ;  /* 0x000000072a0872a4 */ /* 0x000fe4000f8e02ff */
[----:B------:R-:W-:Y:S03]  /*6450*/  UISETP.GE.AND UP0, UPT, UR6, UR4, UPT ;  /* 0x000000040600728c */ /* 0x000fe6000bf06270 */
[----:B------:R-:W-:Y:S01]  /*6460*/  UMOV UR4, UR11 ;  /* 0x0000000b00047c82 */ /* 0x000fe20008000000 */
[----:B------:R-:W-:Y:S02]  /*6470*/  UISETP.GE.OR UP0, UPT, UR5, UR8, UP0 ;  /* 0x000000080500728c */ /* 0x000fe40008706670 */
[----:B------:R-:W-:Y:S02]  /*6480*/  USHF.R.U32.HI UR4, URZ, UR41, UR4 ;  /* 0x00000029ff047299 */ /* 0x000fe40008011604 */
[----:B------:R-:W-:Y:S02]  /*6490*/  UIMAD.WIDE.U32 UR8, UR5, UR40, URZ ;  /* 0x00000028050872a5 */ /* 0x000fe4000f8e00ff */
[----:B------:R-:W-:Y:S02]  /*64a0*/  USEL UR11, UR6, UR4, !UP2 ;  /* 0x00000004060b7287 */ /* 0x000fe4000d000000 */
[----:B------:R-:W-:Y:S02]  /*64b0*/  UIADD3 UR8, UPT, UPT, -UR5, URZ, URZ ;  /* 0x000000ff05087290 */ /* 0x000fe4000fffe1ff */
[----:B------:R-:W-:Y:S01]  /*64c0*/  UIADD3 UR10, UPT, UPT, -UR11, URZ, URZ ;  /* 0x000000ff0b0a7290 */ /* 0x000fe2000fffe1ff */
[----:B------:R-:W-:Y:S01]  /*64d0*/  @!UP0 UMOV UR4, UR9 ;  /* 0x0000000900048c82 */ /* 0x000fe20008000000 */
[----:B------:R-:W-:Y:S02]  /*64e0*/  UIADD3 UR9, UPT, UPT, -UR6, URZ, URZ ;  /* 0x000000ff06097290 */ /* 0x000fe4000fffe1ff */
[----:B------:R-:W-:Y:S02]  /*64f0*/  @!UP0 USHF.R.U32.HI UR4, URZ, UR41, UR4 ;  /* 0x00000029ff048299 */ /* 0x000fe40008011604 */
[----:B------:R-:W-:Y:S02]  /*6500*/  UIMAD UR10, UR42, UR10, UR6 ;  /* 0x0000000a2a0a72a4 */ /* 0x000fe4000f8e0206 */
[----:B------:R-:W-:Y:S04]  /*6510*/  @!UP0 USEL UR4, UR5, UR4, !UP2 ;  /* 0x0000000405048287 */ /* 0x000fe8000d000000 */
[----:B------:R-:W-:Y:S02]  /*6520*/  @!UP0 UIMAD UR10, UR7, UR10, UR4 ;  /* 0x0000000a070a82a4 */ /* 0x000fe4000f8e0204 */
[----:B------:R-:W-:Y:S02]  /*6530*/  @!UP0 UIADD3 UR11, UPT, UPT, UR11, -UR4, URZ ;  /* 0x800000040b0b8290 */ /* 0x000fe4000fffe0ff */
[----:B------:R-:W-:Y:S02]  /*6540*/  UIMAD UR7, UR43, UR8, UR38 ;  /* 0x000000082b0772a4 */ /* 0x000fe4000f8e0226 */
[----:B------:R-:W-:Y:S02]  /*6550*/  @!UP0 UIMAD UR6, UR11, UR42, UR5 ;  /* 0x0000002a0b0682a4 */ /* 0x000fe4000f8e0205 */
[----:B------:R-:W-:Y:S01]  /*6560*/  UIMAD UR4, UR58, UR9, UR37 ;  /* 0x000000093a0472a4 */ /* 0x000fe2000f8e0225 */
[----:B------:R-:W-:Y:S02]  /*6570*/  @!UP0 UMOV UR5, UR10 ;  /* 0x0000000a00058c82 */ /* 0x000fe40008000000 */
[----:B------:R-:W-:Y:S02]  /*6580*/  UIMAD UR38, UR5, UR43, UR7 ;  /* 0x0000002b052672a4 */ /* 0x000fe4000f8e0207 */
[----:B------:R-:W-:Y:S11]  /*6590*/  UIMAD UR37, UR6, UR58, UR4 ;  /* 0x0000003a062572a4 */ /* 0x000ff6000f8e0204 */
[----:B------:R-:W-:Y:S01]  /*65a0*/  @!UPT UIADD3 URZ, UPT, UPT, URZ, URZ, URZ ;  /* 0x000000fffffff290 */ /* 0x000fe2000fffe0ff */
.L_x_111:
[----:B------:R-:W-:Y:S01]  /*65b0*/  UISETP.NE.AND UP0, UPT, UR39, 0x1, UPT ;  /* 0x000000012700788c */ /* 0x000fe2000bf05270 */
[----:B------:R-:W-:Y:S01]  /*65c0*/  R2UR UR11, R59 ;  /* 0x000000003b0b72ca */ /* 0x000fe200000e0000 */
[----:B------:R-:W-:Y:S01]  /*65d0*/  USHF.L.U32 UR50, UR26, 0x6, URZ ;  /* 0x000000061a327899 */ /* 0x000fe200080006ff */
[----:B------:R-:W-:Y:S01]  /*65e0*/  IADD3 R51, PT, PT, R51, 0x1, RZ ;  /* 0x0000000133337810 */ /* 0x000fe20007ffe0ff */
[----:B------:R-:W-:Y:S07]  /*65f0*/  USHF.L.U32 UR49, UR30, 0x6, URZ ;  /* 0x000000061e317899 */ /* 0x000fee00080006ff */
[----:B------:R-:W1:Y:S01]  /*6600*/  @!UP0 LDCU.128 UR12, c[0x0][0xb10] ;  /* 0x00016200ff0c87ac */ /* 0x000e620008000c00 */
[----:B------:R-:W2:Y:S01]  /*6610*/  @!UP0 LDCU UR5, c[0x0][0xb0c] ;  /* 0x00016180ff0587ac */ /* 0x000ea20008000800 */
[----:B------:R-:W3:Y:S01]  /*6620*/  @!UP0 LDCU UR10, c[0x0][0xb20] ;  /* 0x00016400ff0a87ac */ /* 0x000ee20008000800 */
[----:B-1----:R-:W-:Y:S02]  /*6630*/  UIMAD.WIDE.U32 UR8, UR38, UR12, URZ ;  /* 0x0000000c260872a5 */ /* 0x002fe4000f8e00ff */
[----:B------:R-:W-:Y:S02]  /*6640*/  UIMAD.WIDE.U32 UR6, UR37, UR15, URZ ;  /* 0x0000000f250672a5 */ /* 0x000fe4000f8e00ff */
[----:B------:R-:W-:Y:S03]  /*6650*/  @!UP0 UISETP.NE.AND UP1, UPT, UR14, 0x1, UPT ;  /* 0x000000010e00888c */ /* 0x000fe6000bf25270 */
[----:B------:R-:W-:Y:S01]  /*6660*/  @!UP0 UMOV UR4, UR9 ;  /* 0x0000000900048c82 */ /* 0x000fe20008000000 */
[----:B--2---:R-:W-:Y:S02]  /*6670*/  @!UP0 UISETP.NE.AND UP2, UPT, UR5, 0x1, UPT ;  /* 0x000000010500888c */ /* 0x004fe4000bf45270 */
[----:B------:R-:W-:Y:S01]  /*6680*/  @!UP0 USHF.R.U32.HI UR4, URZ, UR13, UR4 ;  /* 0x0000000dff048299 */ /* 0x000fe20008011604 */
[----:B------:R-:W-:Y:S02]  /*6690*/  @!UP0 UMOV UR6, UR7 ;  /* 0x0000000700068c82 */ /* 0x000fe40008000000 */
[----:B---3--:R-:W-:Y:S02]  /*66a0*/  @!UP0 USHF.R.U32.HI UR6, URZ, UR10, UR6 ;  /* 0x0000000aff068299 */ /* 0x008fe40008011606 */
[----:B------:R-:W-:Y:S02]  /*66b0*/  @!UP0 USEL UR7, UR38, UR4, !UP2 ;  /* 0x0000000426078287 */ /* 0x000fe4000d000000 */
[----:B------:R-:W-:Y:S04]  /*66c0*/  @!UP0 USEL UR6, UR37, UR6, !UP1 ;  /* 0x0000000625068287 */ /* 0x000fe8000c800000 */
[----:B------:R-:W-:Y:S02]  /*66d0*/  @!UP0 UIADD3 UR4, UPT, UPT, -UR7, UR6, URZ ;  /* 0x0000000607048290 */ /* 0x000fe4000fffe1ff */
[----:B------:R-:W-:Y:S02]  /*66e0*/  @!UP0 UIADD3 UR6, UPT, UPT, UR7, -UR6, URZ ;  /* 0x8000000607068290 */ /* 0x000fe4000fffe0ff */
[----:B------:R-:W-:Y:S02]  /*66f0*/  @!UP0 UIMAD UR38, UR4, UR5, UR38 ;  /* 0x00000005042682a4 */ /* 0x000fe4000f8e0226 */
[----:B------:R-:W-:Y:S02]  /*6700*/  @!UP0 UIMAD UR37, UR6, UR14, UR37 ;  /* 0x0000000e062582a4 */ /* 0x000fe4000f8e0225 */
[----:B------:R-:W-:Y:S09]  /*6710*/  ULOP3.LUT UP0, URZ, UR11, 0x1b0, URZ, 0xc0, !UPT ;  /* 0x000001b00bff7892 */ /* 0x000ff2000f80c0ff */
[----:B------:R-:W-:Y:S05]  /*6720*/  BRA.U !UP0, `(.L_x_112) ;  /* 0x00000001087c7547 */ /* 0x000fea000b800000 */
[----:B------:R-:W1:Y:S01]  /*6730*/  LDCU.64 UR8, c[0x4][0x80] ;  /* 0x01001000ff0877ac */ /* 0x000e620008000a00 */
[----:B------:R-:W-:Y:S01]  /*6740*/  MOV R2, 0x0 ;  /* 0x0000000000027802 */ /* 0x000fe20000000f00 */
[----:B------:R-:W-:Y:S02]  /*6750*/  HFMA2 R12, -RZ, RZ, 0, 5.9604644775390625e-08 ;  /* 0x00000001ff0c7431 */ /* 0x000fe400000001ff */
[----:B------:R-:W-:Y:S01]  /*6760*/  IMAD.MOV.U32 R8, RZ, RZ, 0x70 ;  /* 0x00000070ff087424 */ /* 0x000fe200078e00ff */
[----:B------:R2:W3:Y:S01]  /*6770*/  LDC.64 R14, c[0x4][R2] ;  /* 0x01000000020e7b82 */ /* 0x0004e20000000a00 */
[----:B------:R-:W4:Y:S01]  /*6780*/  LDCU.64 UR6, c[0x4][0x88] ;  /* 0x01001100ff0677ac */ /* 0x000f220008000a00 */
[----:B------:R-:W-:Y:S01]  /*6790*/  IMAD.MOV.U32 R13, RZ, RZ, RZ ;  /* 0x000000ffff0d7224 */ /* 0x000fe200078e00ff */
[----:B------:R-:W2:Y:S01]  /*67a0*/  LDCU.64 UR4, c[0x4][0x8] ;  /* 0x01000100ff0477ac */ /* 0x000ea20008000a00 */
[----:B-1----:R-:W-:Y:S01]  /*67b0*/  MOV R5, UR9 ;  /* 0x0000000900057c02 */ /* 0x002fe20008000f00 */
[----:B------:R-:W-:Y:S01]  /*67c0*/  IMAD.U32 R4, RZ, RZ, UR8 ;  /* 0x00000008ff047e24 */ /* 0x000fe2000f8e00ff */
[----:B----4-:R-:W-:Y:S01]  /*67d0*/  MOV R7, UR7 ;  /* 0x0000000700077c02 */ /* 0x010fe20008000f00 */
[----:B------:R-:W-:Y:S01]  /*67e0*/  IMAD.U32 R6, RZ, RZ, UR6 ;  /* 0x00000006ff067e24 */ /* 0x000fe2000f8e00ff */
[----:B--2---:R-:W-:Y:S01]  /*67f0*/  MOV R11, UR5 ;  /* 0x00000005000b7c02 */ /* 0x004fe20008000f00 */
[----:B------:R-:W-:Y:S02]  /*6800*/  IMAD.U32 R10, RZ, RZ, UR4 ;  /* 0x00000004ff0a7e24 */ /* 0x000fe4000f8e00ff */
[----:B------:R-:W-:Y:S07]  /*6810*/  LEPC R20, `(.L_x_113) ;  /* 0x000000001014794e */ /* 0x000fee0000000000 */
[----:B---3-5:R-:W-:Y:S05]  /*6820*/  CALL.ABS.NOINC R14 ;  /* 0x000000000e007343 */ /* 0x028fea0003c00000 */
.L_x_113:
[----:B------:R-:W1:Y:S01]  /*6830*/  LDCU.64 UR8, c[0x4][0x80] ;  /* 0x01001000ff0877ac */ /* 0x000e620008000a00 */
[----:B------:R-:W2:Y:S01]  /*6840*/  LDC.64 R2, c[0x4][R2] ;  /* 0x0100000002027b82 */ /* 0x000ea20000000a00 */
[----:B------:R-:W-:Y:S02]  /*6850*/  HFMA2 R12, -RZ, RZ, 0, 5.9604644775390625e-08 ;  /* 0x00000001ff0c7431 */ /* 0x000fe400000001ff */
[----:B------:R-:W-:Y:S02]  /*6860*/  IMAD.MOV.U32 R8, RZ, RZ, 0x70 ;  /* 0x00000070ff087424 */ /* 0x000fe400078e00ff */
[----:B------:R-:W-:Y:S01]  /*6870*/  IMAD.MOV.U32 R13, RZ, RZ, RZ ;  /* 0x000000ffff0d7224 */ /* 0x000fe200078e00ff */
[----:B------:R-:W3:Y:S01]  /*6880*/  LDCU.64 UR6, c[0x4][0x88] ;  /* 0x01001100ff0677ac */ /* 0x000ee20008000a00 */
[----:B------:R-:W4:Y:S01]  /*6890*/  LDCU.64 UR4, c[0x4][0x8] ;  /* 0x01000100ff0477ac */ /* 0x000f220008000a00 */
[----:B-1----:R-:W-:Y:S02]  /*68a0*/  MOV R4, UR8 ;  /* 0x0000000800047c02 */ /* 0x002fe40008000f00 */
[----:B------:R-:W-:Y:S02]  /*68b0*/  MOV R5, UR9 ;  /* 0x0000000900057c02 */ /* 0x000fe40008000f00 */
[----:B---3--:R-:W-:Y:S01]  /*68c0*/  MOV R7, UR7 ;  /* 0x0000000700077c02 */ /* 0x008fe20008000f00 */
[----:B------:R-:W-:Y:S01]  /*68d0*/  IMAD.U32 R6, RZ, RZ, UR6 ;  /* 0x00000006ff067e24 */ /* 0x000fe2000f8e00ff */
[----:B----4-:R-:W-:Y:S01]  /*68e0*/  MOV R11, UR5 ;  /* 0x00000005000b7c02 */ /* 0x010fe20008000f00 */
[----:B------:R-:W-:Y:S02]  /*68f0*/  IMAD.U32 R10, RZ, RZ, UR4 ;  /* 0x00000004ff0a7e24 */ /* 0x000fe4000f8e00ff */
[----:B------:R-:W-:Y:S07]  /*6900*/  LEPC R20, `(.L_x_112) ;  /* 0x000000001014794e */ /* 0x000fee0000000000 */
[----:B--2---:R-:W-:Y:S05]  /*6910*/  CALL.ABS.NOINC R2 ;  /* 0x0000000002007343 */ /* 0x004fea0003c00000 */
.L_x_112:
[----:B------:R-:W-:Y:S02]  /*6920*/  R2UR UR6, R49 ;  /* 0x00000000310672ca */ /* 0x000fe400000e0000 */
[----:B------:R-:W-:Y:S02]  /*6930*/  R2UR UR5, R57 ;  /* 0x00000000390572ca */ /* 0x000fe400000e0000 */
[----:B------:R-:W-:Y:S02]  /*6940*/  R2UR UR4, R56 ;  /* 0x00000000380472ca */ /* 0x000fe400000e0000 */
[----:B------:R-:W-:Y:S02]  /*6950*/  ISETP.NE.U32.AND P4, PT, R42, RZ, PT ;  /* 0x000000ff2a00720c */ /* 0x000fe40003f85070 */
[----:B------:R-:W-:Y:S02]  /*6960*/  ISETP.NE.U32.AND P2, PT, RZ, UR60, PT ;  /* 0x0000003cff007c0c */ /* 0x000fe4000bf45070 */
[----:B------:R-:W-:Y:S02]  /*6970*/  ISETP.NE.AND.EX P4, PT, R43, RZ, PT, P4 ;  /* 0x000000ff2b00720c */ /* 0x000fe40003f85340 */
[----:B------:R-:W-:Y:S01]  /*6980*/  ISETP.NE.AND.EX P2, PT, RZ, UR61, PT, P2 ;  /* 0x0000003dff007c0c */ /* 0x000fe2000bf45320 */
[----:B------:R-:W-:Y:S02]  /*6990*/  UISETP.NE.AND UP2, UPT, UR6, URZ, UPT ;  /* 0x000000ff0600728c */ /* 0x000fe4000bf45270 */
[----:B------:R-:W-:Y:S04]  /*69a0*/  UISETP.NE.U32.AND UP0, UPT, UR5, URZ, UPT ;  /* 0x000000ff0500728c */ /* 0x000fe8000bf05070 */
[----:B------:R-:W-:Y:S01]  /*69b0*/  UISETP.NE.AND.EX UP1, UPT, UR4, URZ, UPT, UP0 ;  /* 0x000000ff0400728c */ /* 0x000fe2000bf25300 */
[----:B------:R-:W-:Y:S01]  /*69c0*/  PLOP3.LUT P1, PT, PT, PT, UP2, 0x80, 0x8 ;  /* 0x000000000008781c */ /* 0x000fe20003f2f028 */
[----:B------:R-:W-:Y:S03]  /*69d0*/  UPLOP3.LUT UP0, UPT, UPT, UPT, UPT, 0x40, 0x4 ;  /* 0x000000000004789c */ /* 0x000fe60003f0e870 */
[----:B------:R-:W-:Y:S06]  /*69e0*/  @UP2 UPLOP3.LUT UP0, UPT, UPT, UPT, UP1, 0x80, 0x8 ;  /* 0x000000000008289c */ /* 0x000fec0003f0f010 */
[----:B------:R-:W-:Y:S01]  /*69f0*/  PLOP3.LUT P0, PT, PT, PT, UP0, 0x80, 0x8 ;  /* 0x000000000008781c */ /* 0x000fe20003f0f008 */
[----:B------:R-:W-:Y:S01]  /*6a00*/  @!UPT UIADD3 URZ, UPT, UPT, URZ, URZ, URZ ;  /* 0x000000fffffff290 */ /* 0x000fe2000fffe0ff */
[----:B------:R-:W-:Y:S11]  /*6a10*/  BRA.U !UP1, `(.L_x_114) ;  /* 0x0000000109407547 */ /* 0x000ff6000b800000 */
[----:B------:R-:W-:Y:S01]  /*6a20*/  UISETP.NE.U32.AND UP0, UPT, UR60, URZ, UPT ;  /* 0x000000ff3c00728c */ /* 0x000fe2000bf05070 */
[----:B------:R-:W-:Y:S01]  /*6a30*/  R2UR UR6, R57 ;  /* 0x00000000390672ca */ /* 0x000fe200000e0000 */
[----:B------:R-:W1:Y:S01]  /*6a40*/  LDCU.64 UR8, c[0x0][0x358] ;  /* 0x00006b00ff0877ac */ /* 0x000e620008000a00 */
[----:B------:R-:W-:Y:S02]  /*6a50*/  HFMA2 R45, -RZ, RZ, 0, 5.9604644775390625e-08 ;  /* 0x00000001ff2d7431 */ /* 0x000fe400000001ff */
[----:B------:R-:W-:Y:S01]  /*6a60*/  IMAD.MOV.U32 R0, RZ, RZ, 0x1 ;  /* 0x00000001ff007424 */ /* 0x000fe200078e00ff */
[----:B------:R-:W-:Y:S06]  /*6a70*/  UISETP.NE.AND.EX UP0, UPT, UR61, URZ, UPT, UP0 ;  /* 0x000000ff3d00728c */ /* 0x000fec000bf05300 */
[----:B------:R-:W-:Y:S05]  /*6a80*/  PLOP3.LUT P3, PT, PT, PT, UP0, 0x80, 0x8 ;  /* 0x000000000008781c */ /* 0x000fea0003f6f008 */
[----:B------:R-:W2:Y:S01]  /*6a90*/  @UP0 LDCU.64 UR4, c[0x0][0x888] ;  /* 0x00011100ff0407ac */ /* 0x000ea20008000a00 */
[----:B------:R-:W-:Y:S07]  /*6aa0*/  @UP0 UIMAD UR6, UR36, UR6, URZ ;  /* 0x00000006240602a4 */ /* 0x000fee000f8e02ff */
[----:B------:R-:W-:Y:S01]  /*6ab0*/  @!P3 PRMT R45, R0, 0x7610, R45 ;  /* 0x00007610002db816 */ /* 0x000fe2000000002d */
[----:B--2---:R-:W-:Y:S06]  /*6ac0*/  @UP0 UIMAD.WIDE UR4, UR6, 0x4, UR4 ;  /* 0x00000004060408a5 */ /* 0x004fec000f8e0204 */
[----:B-----5:R-:W-:Y:S02]  /*6ad0*/  IMAD.U32 R26, RZ, RZ, UR4 ;  /* 0x00000004ff1a7e24 */ /* 0x020fe4000f8e00ff */
[----:B------:R-:W-:Y:S03]  /*6ae0*/  IMAD.U32 R27, RZ, RZ, UR5 ;  /* 0x00000005ff1b7e24 */ /* 0x000fe6000f8e00ff */
[----:B------:R-:W2:Y:S02]  /*6af0*/  @!UP0 LDCU UR4, c[0x0][0x880] ;  /* 0x00011000ff0487ac */ /* 0x000ea40008000800 */
[----:B-1----:R1:W5:Y:S02]  /*6b00*/  @P3 LDG.E R26, desc[UR8][R26.64] ;  /* 0x000000081a1a3981 */ /* 0x002364000c1e1900 */
[----:B-12---:R-:W-:Y:S02]  /*6b10*/  @!P3 MOV R26, UR4 ;  /* 0x00000004001abc02 */ /* 0x006fe40008000f00 */
.L_x_114:
[----:B------:R-:W-:Y:S05]  /*6b20*/  @!P4 BRA `(.L_x_115) ;  /* 0x000000000024c947 */ /* 0x000fea0003800000 */
[----:B------:R-:W-:Y:S01]  /*6b30*/  ISETP.NE.U32.AND P3, PT, R40, RZ, PT ;  /* 0x000000ff2800720c */ /* 0x000fe20003f65070 */
[----:B------:R-:W1:Y:S03]  /*6b40*/  LDCU.64 UR4, c[0x0][0x358] ;  /* 0x00006b00ff0477ac */ /* 0x000e660008000a00 */
[----:B------:R-:W-:Y:S11]  /*6b50*/  ISETP.NE.AND.EX P3, PT, R41, RZ, PT, P3 ;  /* 0x000000ff2900720c */ /* 0x000ff60003f65330 */
[----:B------:R-:W-:Y:S02]  /*6b60*/  @!UPT UIADD3 URZ, UPT, UPT, URZ, URZ, URZ ;  /* 0x000000fffffff290 */ /* 0x000fe4000fffe0ff */
[----:B------:R-:W2:Y:S01]  /*6b70*/  @P3 LDC.64 R2, c[0x0][0x8a8] ;  /* 0x00022a00ff023b82 */ /* 0x000ea20000000a00 */
[----:B------:R-:W-:Y:S04]  /*6b80*/  @P3 IMAD R0, R42, UR36, RZ ;  /* 0x000000242a003c24 */ /* 0x000fe8000f8e02ff */
[----:B--2---:R-:W-:Y:S05]  /*6b90*/  @P3 IMAD.WIDE R2, R0, 0x4, R2 ;  /* 0x0000000400023825 */ /* 0x004fea00078e0202 */
[----:B-1---5:R1:W5:Y:S02]  /*6ba0*/  @P3 LDG.E R24, desc[UR4][R2.64] ;  /* 0x0000000402183981 */ /* 0x022364000c1e1900 */
[----:B-1----:R-:W2:Y:S02]  /*6bb0*/  @!P3 LDC R24, c[0x0][0x8a0] ;  /* 0x00022800ff18bb82 */ /* 0x002ea40000000800 */
.L_x_115:
[----:B-----5:R-:W-:Y:S01]  /*6bc0*/  FSETP.NEU.AND P3, PT, R26, RZ, PT ;  /* 0x000000ff1a00720b */ /* 0x020fe20003f6d000 */
[----:B------:R-:W-:Y:S01]  /*6bd0*/  IMAD.U32 R2, RZ, RZ, UR46 ;  /* 0x0000002eff027e24 */ /* 0x000fe2000f8e00ff */
[----:B------:R-:W-:Y:S01]  /*6be0*/  SEL R5, RZ, 0xffffffff, P2 ;  /* 0xffffffffff057807 */ /* 0x000fe20001000000 */
[----:B------:R-:W-:Y:S01]  /*6bf0*/  ULOP3.LUT UR4, UR55, 0x1, URZ, 0x3c, !UPT ;  /* 0x0000000137047892 */ /* 0x000fe2000f8e3cff */
[----:B------:R-:W-:Y:S01]  /*6c00*/  @P1 LOP3.LUT P2, RZ, R45, 0xff, RZ, 0xc0, !PT ;  /* 0x000000ff2dff1812 */ /* 0x000fe2000784c0ff */
[----:B------:R-:W-:Y:S01]  /*6c10*/  BSSY B1, `(.L_x_116) ;  /* 0x000003d000017945 */ /* 0x000fe20003800000 */
[----:B------:R-:W-:Y:S01]  /*6c20*/  @P1 SEL R0, RZ, 0xffffffff, P3 ;  /* 0xffffffffff001807 */ /* 0x000fe20001800000 */
[----:B------:R-:W-:Y:S01]  /*6c30*/  IMAD.MOV.U32 R65, RZ, RZ, 0x1 ;  /* 0x00000001ff417424 */ /* 0x000fe200078e00ff */
[----:B------:R-:W-:Y:S01]  /*6c40*/  LEA R2, R2, UR44, 0x3 ;  /* 0x0000002c02027c11 */ /* 0x000fe2000f8e18ff */
[----:B------:R-:W-:Y:S01]  /*6c50*/  IMAD.U32 R63, RZ, RZ, UR4 ;  /* 0x00000004ff3f7e24 */ /* 0x000fe2000f8e00ff */
[----:B------:R-:W-:Y:S01]  /*6c60*/  @P0 SEL R0, R5, R0, !P2 ;  /* 0x0000000005000207 */ /* 0x000fe20005000000 */
[----:B------:R-:W-:Y:S01]  /*6c70*/  IMAD.U32 R64, RZ, RZ, UR46 ;  /* 0x0000002eff407e24 */ /* 0x000fe2000f8e00ff */
[----:B------:R-:W-:Y:S02]  /*6c80*/  LEA R27, R22, UR44, 0x3 ;  /* 0x0000002c161b7c11 */ /* 0x000fe4000f8e18ff */
[----:B------:R-:W-:Y:S02]  /*6c90*/  CS2R R38, SRZ ;  /* 0x0000000000267805 */ /* 0x000fe4000001ff00 */
[----:B------:R-:W-:Y:S02]  /*6ca0*/  @P1 LOP3.LUT R0, R0, 0x1, RZ, 0xc0, !PT ;  /* 0x0000000100001812 */ /* 0x000fe400078ec0ff */
[----:B------:R-:W-:Y:S02]  /*6cb0*/  CS2R R36, SRZ ;  /* 0x0000000000247805 */ /* 0x000fe4000001ff00 */
[----:B------:R-:W-:Y:S02]  /*6cc0*/  SHF.L.U32 R3, R53, 0x1f, RZ ;  /* 0x0000001f35037819 */ /* 0x000fe400000006ff */
[----:B------:R-:W-:Y:S02]  /*6cd0*/  CS2R R30, SRZ ;  /* 0x00000000001e7805 */ /* 0x000fe4000001ff00 */
[----:B------:R-:W-:Y:S02]  /*6ce0*/  ISETP.NE.U32.OR P5, PT, R0, 0x1, !P1 ;  /* 0x000000010000780c */ /* 0x000fe40004fa5470 */
[----:B------:R-:W-:Y:S02]  /*6cf0*/  CS2R R28, SRZ ;  /* 0x00000000001c7805 */ /* 0x000fe4000001ff00 */
[----:B------:R-:W-:Y:S02]  /*6d00*/  PLOP3.LUT P2, PT, PT, PT, UP1, 0x80, 0x8 ;  /* 0x000000000008781c */ /* 0x000fe40003f4f018 */
[----:B------:R-:W-:Y:S02]  /*6d10*/  LEA.HI R25, R22, R22, RZ, 0x1 ;  /* 0x0000001616197211 */ /* 0x000fe400078f08ff */
[----:B------:R-:W-:Y:S02]  /*6d20*/  LOP3.LUT P4, R50, R45, 0xff, RZ, 0xc0, !PT ;  /* 0x000000ff2d327812 */ /* 0x000fe4000788c0ff */
[----:B------:R-:W-:Y:S02]  /*6d30*/  SEL R4, RZ, 0xffffffff, P3 ;  /* 0xffffffffff047807 */ /* 0x000fe40001800000 */
[----:B------:R-:W-:Y:S02]  /*6d40*/  P2R R61, PR, RZ, 0x20 ;  /* 0x00000020ff3d7803 */ /* 0x000fe40000000000 */
[----:B------:R-:W-:Y:S03]  /*6d50*/  @P5 SHF.L.U32 R0, R63, 0x1f, RZ ;  /* 0x0000001f3f005819 */ /* 0x000fe600000006ff */
[----:B------:R-:W-:Y:S01]  /*6d60*/  @P2 SEL R4, R5, R4, !P4 ;  /* 0x0000000405042207 */ /* 0x000fe20006000000 */
[----:B------:R1:W3:Y:S03]  /*6d70*/  @P5 SYNCS.PHASECHK.TRANS64.TRYWAIT P1, [R2+URZ+0x1a0], R0 ;  /* 0x0001a000020055a7 */ /* 0x0002e600080211ff */
[----:B------:R-:W-:Y:S04]  /*6d80*/  LOP3.LUT R4, R4, 0x1, RZ, 0xc0, !PT ;  /* 0x0000000104047812 */ /* 0x000fe800078ec0ff */
[----:B------:R-:W-:Y:S04]  /*6d90*/  ISETP.NE.U32.AND P2, PT, R4, 0x1, PT ;  /* 0x000000010400780c */ /* 0x000fe80003f45070 */
[----:B------:R-:W-:Y:S01]  /*6da0*/  P2R R66, PR, RZ, 0x4 ;  /* 0x00000004ff427803 */ /* 0x000fe20000000000 */
[----:B------:R4:W2:Y:S01]  /*6db0*/  SYNCS.PHASECHK.TRANS64.TRYWAIT P0, [R27+URZ+0x200], R3 ;  /* 0x000200031b0075a7 */ /* 0x0008a200080011ff */
[C---:B-1----:R-:W-:Y:S01]  /*6dc0*/  IMAD.SHL.U32 R0, R25.reuse, 0x20, RZ ;  /* 0x0000002019007824 */ /* 0x042fe200078e00ff */
[----:B------:R-:W-:Y:S04]  /*6dd0*/  LOP3.LUT R25, R25, 0xffe, RZ, 0xc0, !PT ;  /* 0x00000ffe19197812 */ /* 0x000fe800078ec0ff */
[----:B------:R-:W-:Y:S01]  /*6de0*/  LOP3.LUT R0, R0, 0xffffffc0, RZ, 0xc0, !PT ;  /* 0xffffffc000007812 */ /* 0x000fe200078ec0ff */
[----:B------:R-:W-:Y:S04]  /*6df0*/  IMAD.IADD R25, R22, 0x1, -R25 ;  /* 0x0000000116197824 */ /* 0x000fe800078e0a19 */
[----:B------:R-:W-:Y:S04]  /*6e00*/  IMAD.IADD R0, R23, 0x1, R0 ;  /* 0x0000000117007824 */ /* 0x000fe800078e0200 */
[----:B------:R-:W-:Y:S01]  /*6e10*/  IMAD R25, R25, 0x100000, R0 ;  /* 0x0010000019197824 */ /* 0x000fe200078e0200 */
[----:B---3--:R-:W-:Y:S01]  /*6e20*/  @P5 SEL R65, RZ, 0x1, !P1 ;  /* 0x00000001ff415807 */ /* 0x008fe20004800000 */
[----:B----4-:R-:W-:Y:S06]  /*6e30*/  @!P5 BRA `(.L_x_117) ;  /* 0x000000000068d947 */ /* 0x010fec0003800000 */
[----:B------:R-:W-:Y:S01]  /*6e40*/  HFMA2 R31, -RZ, RZ, 0, 0 ;  /* 0x00000000ff1f7431 */ /* 0x000fe200000001ff */
[----:B------:R-:W-:Y:S01]  /*6e50*/  ISETP.NE.AND P1, PT, R65, RZ, PT ;  /* 0x000000ff4100720c */ /* 0x000fe20003f25270 */
[----:B------:R-:W-:Y:S01]  /*6e60*/  IMAD.U32 R0, RZ, RZ, UR46 ;  /* 0x0000002eff007e24 */ /* 0x000fe2000f8e00ff */
[----:B------:R-:W-:Y:S11]  /*6e70*/  BSSY B0, `(.L_x_118) ;  /* 0x0000005000007945 */ /* 0x000ff60003800000 */
[----:B------:R-:W-:Y:S05]  /*6e80*/  @P1 BRA `(.L_x_119) ;  /* 0x00000000000c1947 */ /* 0x000fea0003800000 */
[----:B------:R-:W-:Y:S04]  /*6e90*/  SHF.L.U32 R4, R63, 0x1f, RZ ;  /* 0x0000001f3f047819 */ /* 0x000fe800000006ff */
[----:B------:R-:W1:Y:S02]  /*6ea0*/  SYNCS.PHASECHK.TRANS64.TRYWAIT P1, [R2+URZ+0x1a0], R4 ;  /* 0x0001a004020075a7 */ /* 0x000e6400080211ff */
[----:B-1----:R-:W-:Y:S05]  /*6eb0*/  @!P1 BRA `(.L_x_120) ;  /* 0x0000002400c49947 */ /* 0x002fea0003800000 */
.L_x_119:
[----:B------:R-:W-:Y:S05]  /*6ec0*/  BSYNC B0 ;  /* 0x0000000000007941 */ /* 0x000fea0003800000 */
.L_x_118:
[----:B------:R-:W-:Y:S01]  /*6ed0*/  ISETP.NE.AND P1, PT, R66, RZ, PT ;  /* 0x000000ff4200720c */ /* 0x000fe20003f25270 */
[----:B------:R-:W-:Y:S01]  /*6ee0*/  IMAD.MOV.U32 R30, RZ, RZ, RZ ;  /* 0x000000ffff1e7224 */ /* 0x000fe200078e00ff */
[----:B------:R-:W-:Y:S02]  /*6ef0*/  CS2R R28, SRZ ;  /* 0x00000000001c7805 */ /* 0x000fe4000001ff00 */
[----:B------:R-:W-:Y:S02]  /*6f00*/  CS2R R38, SRZ ;  /* 0x0000000000267805 */ /* 0x000fe4000001ff00 */
[----:B------:R-:W-:Y:S07]  /*6f10*/  CS2R R36, SRZ ;  /* 0x0000000000247805 */ /* 0x000fee000001ff00 */
[----:B-1----:R-:W-:Y:S01]  /*6f20*/  @P1 IMAD R2, R0, 0x800, R44 ;  /* 0x0000080000021824 */ /* 0x002fe200078e022c */
[----:B------:R-:W-:Y:S05]  /*6f30*/  @P1 WARPSYNC.ALL ;  /* 0x0000000000001948 */ /* 0x000fea0003800000 */
[----:B------:R-:W-:Y:S01]  /*6f40*/  @P1 LEA R2, R2, UR44, 0x1 ;  /* 0x0000002c02021c11 */ /* 0x000fe2000f8e08ff */
[----:B------:R-:W-:Y:S04]  /*6f50*/  UIADD3 UR4, UPT, UPT, UR46, 0x1, URZ ;  /* 0x000000012e047890 */ /* 0x000fe8000fffe0ff */
[----:B------:R1:W3:Y:S01]  /*6f60*/  @P1 LDSM.16.M88.4 R28, [R2+0x400] ;  /* 0x00040000021c183b */ /* 0x0002e20000000200 */
[----:B------:R-:W-:Y:S01]  /*6f70*/  UISETP.NE.AND UP0, UPT, UR4, 0x3, UPT ;  /* 0x000000030400788c */ /* 0x000fe2000bf05270 */
[----:B------:R-:W-:Y:S03]  /*6f80*/  @P1 IMAD R0, R54, 0x2, R2 ;  /* 0x0000000236001824 */ /* 0x000fe600078e0202 */
[----:B------:R-:W-:Y:S02]  /*6f90*/  USEL UR5, URZ, 0x1, UP0 ;  /* 0x00000001ff057887 */ /* 0x000fe40008000000 */
[----:B------:R1:W4:Y:S01]  /*6fa0*/  @P1 LDSM.16.M88.4 R36, [R0+0x400] ;  /* 0x000400000024183b */ /* 0x0003220000000200 */
[----:B------:R-:W-:Y:S03]  /*6fb0*/  USEL UR4, UR4, URZ, UP0 ;  /* 0x000000ff04047287 */ /* 0x000fe60008000000 */
[----:B------:R-:W-:Y:S03]  /*6fc0*/  LOP3.LUT R63, R63, UR5, RZ, 0x3c, !PT ;  /* 0x000000053f3f7c12 */ /* 0x000fe6000f8e3cff */
[----:B------:R-:W-:Y:S02]  /*6fd0*/  IMAD.U32 R64, RZ, RZ, UR4 ;  /* 0x00000004ff407e24 */ /* 0x000fe4000f8e00ff */
.L_x_117:
[----:B------:R-:W-:Y:S05]  /*6fe0*/  BSYNC B1 ;  /* 0x0000000000017941 */ /* 0x000fea0003800000 */
.L_x_116:
[----:B-1----:R-:W-:Y:S04]  /*6ff0*/  SHF.R.U32.HI R0, RZ, 0x15, R25 ;  /* 0x00000015ff007819 */ /* 0x002fe80000011619 */
[----:B------:R-:W-:Y:S01]  /*7000*/  LOP3.LUT P1, RZ, R0, 0x3, R46, 0x48, !PT ;  /* 0x0000000300ff7812 */ /* 0x000fe2000782482e */
[----:B------:R-:W-:Y:S01]  /*7010*/  @!UPT UIADD3 URZ, UPT, UPT, URZ, URZ, URZ ;  /* 0x000000fffffff290 */ /* 0x000fe2000fffe0ff */
[----:B--2---:R-:W-:Y:S11]  /*7020*/  @P0 BRA `(.L_x_121) ;  /* 0x0000000000080947 */ /* 0x004ff60003800000 */
[----:B------:R-:W1:Y:S02]  /*7030*/  SYNCS.PHASECHK.TRANS64.TRYWAIT P0, [R27+URZ+0x200], R3 ;  /* 0x000200031b0075a7 */ /* 0x000e6400080011ff */
[----:B-1----:R-:W-:Y:S05]  /*7040*/  @!P0 BRA `(.L_x_122) ;  /* 0x0000002400748947 */ /* 0x002fea0003800000 */
.L_x_121:
[----:B------:R-:W-:Y:S05]  /*7050*/  @!P1 BRA `(.L_x_123) ;  /* 0x0000000000409947 */ /* 0x000fea0003800000 */
[----:B------:R-:W2:Y:S01]  /*7060*/  LDCU.64 UR8, c[0x4][0x70] ;  /* 0x01000e00ff0877ac */ /* 0x000ea20008000a00 */
[----:B-1----:R-:W-:Y:S01]  /*7070*/  MOV R3, 0x0 ;  /* 0x0000000000037802 */ /* 0x002fe20000000f00 */
[----:B------:R-:W-:Y:S02]  /*7080*/  HFMA2 R12, -RZ, RZ, 0, 5.9604644775390625e-08 ;  /* 0x00000001ff0c7431 */ /* 0x000fe400000001ff */
[----:B------:R-:W-:Y:S02]  /*7090*/  IMAD.MOV.U32 R8, RZ, RZ, 0x192 ;  /* 0x00000192ff087424 */ /* 0x000fe400078e00ff */
[----:B------:R-:W-:Y:S01]  /*70a0*/  IMAD.MOV.U32 R13, RZ, RZ, RZ ;  /* 0x000000ffff0d7224 */ /* 0x000fe200078e00ff */
[----:B------:R-:W1:Y:S01]  /*70b0*/  LDCU.64 UR6, c[0x4][0x78] ;  /* 0x01000f00ff0677ac */ /* 0x000e620008000a00 */
[----:B------:R-:W3:Y:S01]  /*70c0*/  LDC.64 R2, c[0x4][R3] ;  /* 0x0100000003027b82 */ /* 0x000ee20000000a00 */
[----:B------:R-:W5:Y:S01]  /*70d0*/  LDCU.64 UR4, c[0x4][0x10] ;  /* 0x01000200ff0477ac */ /* 0x000f620008000a00 */
[----:B--2---:R-:W-:Y:S01]  /*70e0*/  MOV R5, UR9 ;  /* 0x0000000900057c02 */ /* 0x004fe20008000f00 */
[----:B------:R-:W-:Y:S01]  /*70f0*/  IMAD.U32 R4, RZ, RZ, UR8 ;  /* 0x00000008ff047e24 */ /* 0x000fe2000f8e00ff */
[----:B-1----:R-:W-:Y:S01]  /*7100*/  MOV R7, UR7 ;  /* 0x0000000700077c02 */ /* 0x002fe20008000f00 */
[----:B------:R-:W-:Y:S01]  /*7110*/  IMAD.U32 R6, RZ, RZ, UR6 ;  /* 0x00000006ff067e24 */ /* 0x000fe2000f8e00ff */
[----:B-----5:R-:W-:Y:S01]  /*7120*/  MOV R11, UR5 ;  /* 0x00000005000b7c02 */ /* 0x020fe20008000f00 */
[----:B------:R-:W-:Y:S02]  /*7130*/  IMAD.U32 R10, RZ, RZ, UR4 ;  /* 0x00000004ff0a7e24 */ /* 0x000fe4000f8e00ff */
[----:B------:R-:W-:Y:S07]  /*7140*/  LEPC R20, `(.L_x_123) ;  /* 0x000000001014794e */ /* 0x000fee0000000000 */
[----:B---34-:R-:W-:Y:S05]  /*7150*/  CALL.ABS.NOINC R2 ;  /* 0x0000000002007343 */ /* 0x018fea0003c00000 */
.L_x_123:
[----:B-1-3--:R-:W-:Y:S01]  /*7160*/  SHF.L.U32 R3, R28, 0x10, RZ ;  /* 0x000000101c037819 */ /* 0x00afe200000006ff */
[----:B------:R-:W-:Y:S05]  /*7170*/  WARPSYNC.ALL ;  /* 0x0000000000007948 */ /* 0x000fea0003800000 */
[----:B------:R-:W-:Y:S01]  /*7180*/  R2UR UR4, R25 ;  /* 0x00000000190472ca */ /* 0x000fe200000e0000 */
[----:B------:R-:W-:Y:S01]  /*7190*/  BSSY.RECONVERGENT B0, `(.L_x_124) ;  /* 0x0000051000007945 */ /* 0x000fe20003800200 */
[----:B------:R-:W-:Y:S02]  /*71a0*/  SHF.L.U32 R20, R30, 0x10, RZ ;  /* 0x000000101e147819 */ /* 0x000fe400000006ff */
[----:B------:R-:W-:Y:S02]  /*71b0*/  SHF.L.U32 R62, R54, 0x1, RZ ;  /* 0x00000001363e7819 */ /* 0x000fe400000006ff */
[----:B------:R-:W-:Y:S07]  /*71c0*/  ISETP.NE.AND P0, PT, R55, RZ, PT ;  /* 0x000000ff3700720c */ /* 0x000fee0003f05270 */
[----:B------:R-:W1:Y:S02]  /*71d0*/  LDTM.16dp256bit.x4 R4, tmem[UR4] ;  /* 0x00000004000479ee */ /* 0x000e640008120000 */
[----:B-1----:R-:W-:Y:S01]  /*71e0*/  FMUL R0, R24, R4 ;  /* 0x0000000418007220 */ /* 0x002fe20000400000 */
[----:B------:R-:W-:Y:S01]  /*71f0*/  LOP3.LUT R4, R28, 0xffff0000, RZ, 0xc0, !PT ;  /* 0xffff00001c047812 */ /* 0x000fe200078ec0ff */
[----:B------:R-:W-:Y:S01]  /*7200*/  FMUL R2, R24, R5 ;  /* 0x0000000518027220 */ /* 0x000fe20000400000 */
[C---:B------:R-:W-:Y:S01]  /*7210*/  SHF.L.U32 R5, R29.reuse, 0x10, RZ ;  /* 0x000000101d057819 */ /* 0x040fe200000006ff */
[----:B------:R-:W-:Y:S01]  /*7220*/  FFMA R0, R26, R3, R0 ;  /* 0x000000031a007223 */ /* 0x000fe20000000000 */
[----:B------:R-:W-:Y:S01]  /*7230*/  FMUL R3, R24, R6 ;  /* 0x0000000618037220 */ /* 0x000fe20000400000 */
[----:B------:R-:W-:Y:S01]  /*7240*/  LOP3.LUT R6, R29, 0xffff0000, RZ, 0xc0, !PT ;  /* 0xffff00001d067812 */ /* 0x000fe200078ec0ff */
[----:B------:R-:W-:Y:S01]  /*7250*/  FFMA R2, R26, R4, R2 ;  /* 0x000000041a027223 */ /* 0x000fe20000000002 */
[----:B------:R-:W-:Y:S01]  /*7260*/  FMUL R7, R24, R7 ;  /* 0x0000000718077220 */ /* 0x000fe20000400000 */
[----:B------:R-:W-:Y:S01]  /*7270*/  FFMA R3, R26, R5, R3 ;  /* 0x000000051a037223 */ /* 0x000fe20000000003 */
[C---:B------:R-:W-:Y:S01]  /*7280*/  FMUL R4, R24.reuse, R8 ;  /* 0x0000000818047220 */ /* 0x040fe20000400000 */
[----:B------:R-:W-:Y:S01]  /*7290*/  FMUL R5, R24, R9 ;  /* 0x0000000918057220 */ /* 0x000fe20000400000 */
[----:B------:R-:W-:Y:S01]  /*72a0*/  F2FP.BF16.F32.PACK_AB R32, R2, R0 ;  /* 0x000000000220723e */ /* 0x000fe200000010ff */
[----:B------:R-:W-:Y:S01]  /*72b0*/  FFMA R7, R26, R6, R7 ;  /* 0x000000061a077223 */ /* 0x000fe20000000007 */
[----:B------:R-:W-:Y:S01]  /*72c0*/  LOP3.LUT R0, R30, 0xffff0000, RZ, 0xc0, !PT ;  /* 0xffff00001e007812 */ /* 0x000fe200078ec0ff */
[----:B------:R-:W-:Y:S01]  /*72d0*/  FFMA R4, R26, R20, R4 ;  /* 0x000000141a047223 */ /* 0x000fe20000000004 */
[----:B------:R-:W-:Y:S01]  /*72e0*/  SHF.L.U32 R2, R31, 0x10, RZ ;  /* 0x000000101f027819 */ /* 0x000fe200000006ff */
[----:B------:R-:W-:Y:S01]  /*72f0*/  FMUL R6, R24, R10 ;  /* 0x0000000a18067220 */ /* 0x000fe20000400000 */
[----:B------:R-:W-:Y:S01]  /*7300*/  F2FP.BF16.F32.PACK_AB R33, R7, R3 ;  /* 0x000000030721723e */ /* 0x000fe200000010ff */
[C---:B------:R-:W-:Y:S01]  /*7310*/  FFMA R5, R26.reuse, R0, R5 ;  /* 0x000000001a057223 */ /* 0x040fe20000000005 */
[----:B------:R-:W-:Y:S01]  /*7320*/  LOP3.LUT R3, R31, 0xffff0000, RZ, 0xc0, !PT ;  /* 0xffff00001f037812 */ /* 0x000fe200078ec0ff */
[----:B------:R-:W-:Y:S01]  /*7330*/  FFMA R6, R26, R2, R6 ;  /* 0x000000021a067223 */ /* 0x000fe20000000006 */
[----:B----4-:R-:W-:Y:S01]  /*7340*/  SHF.L.U32 R7, R36, 0x10, RZ ;  /* 0x0000001024077819 */ /* 0x010fe200000006ff */
[----:B------:R-:W-:Y:S01]  /*7350*/  FMUL R11, R24, R11 ;  /* 0x0000000b180b7220 */ /* 0x000fe20000400000 */
[----:B------:R-:W-:Y:S01]  /*7360*/  LOP3.LUT R0, R36, 0xffff0000, RZ, 0xc0, !PT ;  /* 0xffff000024007812 */ /* 0x000fe200078ec0ff */
[C---:B------:R-:W-:Y:S01]  /*7370*/  FMUL R8, R24.reuse, R12 ;  /* 0x0000000c18087220 */ /* 0x040fe20000400000 */
[----:B------:R-:W-:Y:S01]  /*7380*/  SHF.L.U32 R2, R37, 0x10, RZ ;  /* 0x0000001025027819 */ /* 0x000fe200000006ff */
[----:B------:R-:W-:Y:S01]  /*7390*/  FMUL R9, R24, R13 ;  /* 0x0000000d18097220 */ /* 0x000fe20000400000 */
[----:B------:R-:W-:Y:S01]  /*73a0*/  F2FP.BF16.F32.PACK_AB R34, R5, R4 ;  /* 0x000000040522723e */ /* 0x000fe200000010ff */
[C---:B------:R-:W-:Y:S01]  /*73b0*/  FFMA R11, R26.reuse, R3, R11 ;  /* 0x000000031a0b7223 */ /* 0x040fe2000000000b */
[----:B------:R-:W-:Y:S01]  /*73c0*/  MOV R5, UR46 ;  /* 0x0000002e00057c02 */ /* 0x000fe20008000f00 */
[C---:B------:R-:W-:Y:S01]  /*73d0*/  FFMA R8, R26.reuse, R7, R8 ;  /* 0x000000071a087223 */ /* 0x040fe20000000008 */
[----:B------:R-:W-:Y:S01]  /*73e0*/  SHF.L.U32 R3, R39, 0x10, RZ ;  /* 0x0000001027037819 */ /* 0x000fe200000006ff */
[----:B------:R-:W-:Y:S01]  /*73f0*/  FFMA R9, R26, R0, R9 ;  /* 0x000000001a097223 */ /* 0x000fe20000000009 */
[----:B------:R-:W-:Y:S01]  /*7400*/  LOP3.LUT R0, R37, 0xffff0000, RZ, 0xc0, !PT ;  /* 0xffff000025007812 */ /* 0x000fe200078ec0ff */
[C---:B------:R-:W-:Y:S01]  /*7410*/  FMUL R10, R24.reuse, R14 ;  /* 0x0000000e180a7220 */ /* 0x040fe20000400000 */
[----:B------:R-:W-:Y:S01]  /*7420*/  LOP3.LUT R4, R39, 0xffff0000, RZ, 0xc0, !PT ;  /* 0xffff000027047812 */ /* 0x000fe200078ec0ff */
[C---:B------:R-:W-:Y:S01]  /*7430*/  FMUL R15, R24.reuse, R15 ;  /* 0x0000000f180f7220 */ /* 0x040fe20000400000 */
[----:B------:R-:W-:Y:S01]  /*7440*/  FMUL R12, R24, R16 ;  /* 0x00000010180c7220 */ /* 0x000fe20000400000 */
[----:B------:R-:W-:Y:S01]  /*7450*/  FFMA R10, R26, R2, R10 ;  /* 0x000000021a0a7223 */ /* 0x000fe2000000000a */
[----:B------:R-:W-:Y:S01]  /*7460*/  LOP3.LUT R2, R38, 0xffff0000, RZ, 0xc0, !PT ;  /* 0xffff000026027812 */ /* 0x000fe200078ec0ff */
[----:B------:R-:W-:Y:S01]  /*7470*/  FFMA R15, R26, R0, R15 ;  /* 0x000000001a0f7223 */ /* 0x000fe2000000000f */
[----:B------:R-:W-:Y:S01]  /*7480*/  SHF.L.U32 R0, R38, 0x10, RZ ;  /* 0x0000001026007819 */ /* 0x000fe200000006ff */
[C---:B------:R-:W-:Y:S01]  /*7490*/  FMUL R13, R24.reuse, R17 ;  /* 0x00000011180d7220 */ /* 0x040fe20000400000 */
[C---:B------:R-:W-:Y:S01]  /*74a0*/  FMUL R14, R24.reuse, R18 ;  /* 0x00000012180e7220 */ /* 0x040fe20000400000 */
[----:B------:R-:W-:Y:S01]  /*74b0*/  FMUL R19, R24, R19 ;  /* 0x0000001318137220 */ /* 0x000fe20000400000 */
[----:B------:R-:W-:Y:S01]  /*74c0*/  LEA R5, R5, R44, 0xb ;  /* 0x0000002c05057211 */ /* 0x000fe200078e58ff */
[C---:B------:R-:W-:Y:S01]  /*74d0*/  FFMA R12, R26.reuse, R0, R12 ;  /* 0x000000001a0c7223 */ /* 0x040fe2000000000c */
[C---:B------:R-:W-:Y:S01]  /*74e0*/  FFMA R13, R26.reuse, R2, R13 ;  /* 0x000000021a0d7223 */ /* 0x040fe2000000000d */
[C---:B------:R-:W-:Y:S01]  /*74f0*/  FFMA R14, R26.reuse, R3, R14 ;  /* 0x000000031a0e7223 */ /* 0x040fe2000000000e */
[----:B------:R-:W-:Y:S01]  /*7500*/  FFMA R19, R26, R4, R19 ;  /* 0x000000041a137223 */ /* 0x000fe20000000013 */
[----:B------:R-:W-:Y:S02]  /*7510*/  F2FP.BF16.F32.PACK_AB R35, R11, R6 ;  /* 0x000000060b23723e */ /* 0x000fe400000010ff */
[----:B------:R-:W-:Y:S02]  /*7520*/  LEA R5, R5, UR44, 0x1 ;  /* 0x0000002c05057c11 */ /* 0x000fe4000f8e08ff */
[----:B------:R-:W-:Y:S02]  /*7530*/  F2FP.BF16.F32.PACK_AB R8, R9, R8 ;  /* 0x000000080908723e */ /* 0x000fe400000010ff */
[----:B------:R-:W-:Y:S01]  /*7540*/  F2FP.BF16.F32.PACK_AB R9, R15, R10 ;  /* 0x0000000a0f09723e */ /* 0x000fe200000010ff */
[----:B------:R1:W-:Y:S01]  /*7550*/  STSM.16.M88.4 [R5+0x400], R32 ;  /* 0x0004002005007844 */ /* 0x0003e20000000200 */
[----:B------:R-:W-:Y:S02]  /*7560*/  F2FP.BF16.F32.PACK_AB R10, R13, R12 ;  /* 0x0000000c0d0a723e */ /* 0x000fe400000010ff */
[----:B------:R-:W-:Y:S02]  /*7570*/  F2FP.BF16.F32.PACK_AB R11, R19, R14 ;  /* 0x0000000e130b723e */ /* 0x000fe400000010ff */
[----:B------:R-:W-:Y:S05]  /*7580*/  IADD3 R0, PT, PT, R62, 0x400, R5 ;  /* 0x000004003e007810 */ /* 0x000fea0007ffe005 */
[----:B------:R1:W-:Y:S01]  /*7590*/  STSM.16.M88.4 [R0], R8 ;  /* 0x0000000800007844 */ /* 0x0003e20000000200 */
[----:B------:R-:W-:Y:S01]  /*75a0*/  @!PT LDS RZ, [RZ] ;  /* 0x00000000fffff984 */ /* 0x000fe20000000800 */
[----:B------:R-:W-:Y:S01]  /*75b0*/  @!PT LDS RZ, [RZ] ;  /* 0x00000000fffff984 */ /* 0x000fe20000000800 */
[----:B------:R-:W-:Y:S01]  /*75c0*/  @!PT LDS RZ, [RZ] ;  /* 0x00000000fffff984 */ /* 0x000fe20000000800 */
[----:B------:R-:W-:Y:S01]  /*75d0*/  @!PT LDS RZ, [RZ] ;  /* 0x00000000fffff984 */ /* 0x000fe20000000800 */
[----:B------:R2:W-:Y:S07]  /*75e0*/  MEMBAR.ALL.CTA ;  /* 0x0000000000007992 */ /* 0x0005ee0000008000 */
[----:B--2---:R-:W2:Y:S02]  /*75f0*/  FENCE.VIEW.ASYNC.S ;  /* 0x00000000000073c6 */ /* 0x004ea40000000000 */
[----:B--2---:R-:W-:Y:S06]  /*7600*/  BAR.SYNC.DEFER_BLOCKING 0x1, 0x80 ;  /* 0x0042000000007b1d */ /* 0x004fec0000010000 */
[----:B------:R-:W-:Y:S05]  /*7610*/  @P0 BRA `(.L_x_125) ;  /* 0x0000000000200947 */ /* 0x000fea0003800000 */
[----:B------:R-:W2:Y:S01]  /*7620*/  LDCU.64 UR6, c[0x0][0x348] ;  /* 0x00006900ff0677ac */ /* 0x000ea20008000a00 */
[----:B------:R-:W-:Y:S01]  /*7630*/  ULEA UR5, UR46, UR44, 0xc ;  /* 0x0000002c2e057291 */ /* 0x000fe2000f8e60ff */
[----:B------:R-:W-:Y:S03]  /*7640*/  UMOV UR51, UR36 ;  /* 0x0000002400337c82 */ /* 0x000fe60008000000 */
[----:B------:R-:W-:Y:S02]  /*7650*/  UIADD3 UR48, UPT, UPT, UR5, 0x400, URZ ;  /* 0x0000040005307890 */ /* 0x000fe4000fffe0ff */
[----:B--2---:R-:W-:Y:S04]  /*7660*/  UIADD3 UR4, UP0, UPT, UR6, 0x680, URZ ;  /* 0x0000068006047890 */ /* 0x004fe8000ff1e0ff */
[----:B------:R-:W-:Y:S09]  /*7670*/  UIADD3.X UR5, UPT, UPT, URZ, UR7, URZ, UP0, !UPT ;  /* 0x00000007ff057290 */ /* 0x000ff200087fe4ff */
[----:B------:R2:W-:Y:S02]  /*7680*/  UTMASTG.3D [UR48], [UR4] ;  /* 0x00000030040073b5 */ /* 0x0005e40008010000 */
[----:B--2---:R0:W-:Y:S02]  /*7690*/  UTMACMDFLUSH ;  /* 0x00000000000079b7 */ /* 0x0041e40000000000 */
.L_x_125:
[----:B------:R-:W-:Y:S05]  /*76a0*/  BSYNC.RECONVERGENT B0 ;  /* 0x0000000000007941 */ /* 0x000fea0003800200 */
.L_x_124:
[----:B------:R-:W-:Y:S01]  /*76b0*/  UIADD3 UR47, UPT, UPT, UR46, 0x1, URZ ;  /* 0x000000012e2f7890 */ /* 0x000fe2000fffe0ff */
[----:B------:R-:W-:Y:S03]  /*76c0*/  BSSY.RECONVERGENT B0, `(.L_x_126) ;  /* 0x0000005000007945 */ /* 0x000fe60003800200 */
[----:B------:R-:W-:Y:S04]  /*76d0*/  UISETP.NE.AND UP0, UPT, UR47, 0x3, UPT ;  /* 0x000000032f00788c */ /* 0x000fe8000bf05270 */
[----:B------:R-:W-:Y:S01]  /*76e0*/  USEL UR45, UR47, URZ, UP0 ;  /* 0x000000ff2f2d7287 */ /* 0x000fe20008000000 */
[----:B------:R-:W-:Y:S11]  /*76f0*/  @P0 BRA `(.L_x_127) ;  /* 0x0000000000040947 */ /* 0x000ff60003800000 */
[----:B------:R-:W-:Y:S04]  /*7700*/  DEPBAR.LE SB0, 0x1 ;  /* 0x000080400000791a */ /* 0x000fe80000000000 */
.L_x_127:
[----:B------:R-:W-:Y:S05]  /*7710*/  BSYNC.RECONVERGENT B0 ;  /* 0x0000000000007941 */ /* 0x000fea0003800200 */
.L_x_126:
[----:B------:R-:W-:Y:S01]  /*7720*/  BAR.SYNC.DEFER_BLOCKING 0x1, 0x80 ;  /* 0x0042000000007b1d */ /* 0x000fe20000010000 */
[----:B------:R-:W-:Y:S01]  /*7730*/  ISETP.NE.AND P1, PT, R61, RZ, PT ;  /* 0x000000ff3d00720c */ /* 0x000fe20003f25270 */
[----:B------:R-:W-:Y:S01]  /*7740*/  UISETP.NE.AND UP0, UPT, UR53, URZ, UPT ;  /* 0x000000ff3500728c */ /* 0x000fe2000bf05270 */
[----:B------:R-:W-:Y:S11]  /*7750*/  LEA R2, R64, UR44, 0x3 ;  /* 0x0000002c40027c11 */ /* 0x000ff6000f8e18ff */
[----:B------:R-:W-:Y:S01]  /*7760*/  @P1 SHF.L.U32 R3, R63, 0x1f, RZ ;  /* 0x0000001f3f031819 */ /* 0x000fe200000006ff */
[----:B------:R-:W-:Y:S06]  /*7770*/  BRA.U !UP0, `(.L_x_128) ;  /* 0x0000000108247547 */ /* 0x000fec000b800000 */
[----:B------:R-:W-:Y:S01]  /*7780*/  IMAD.U32 R4, RZ, RZ, UR52 ;  /* 0x00000034ff047e24 */ /* 0x000fe2000f8e00ff */
[----:B-1----:R-:W-:Y:S01]  /*7790*/  MOV R0, UR54 ;  /* 0x0000003600007c02 */ /* 0x002fe20008000f00 */
[----:B------:R-:W-:Y:S03]  /*77a0*/  UIADD3 UR4, UPT, UPT, UR52, 0x1, URZ ;  /* 0x0000000134047890 */ /* 0x000fe6000fffe0ff */
[----:B------:R-:W-:Y:S01]  /*77b0*/  @P1 LEA R4, R4, UR44, 0x3 ;  /* 0x0000002c04041c11 */ /* 0x000fe2000f8e18ff */
[----:B------:R-:W-:Y:S04]  /*77c0*/  UISETP.NE.AND UP0, UPT, UR4, 0x3, UPT ;  /* 0x000000030400788c */ /* 0x000fe8000bf05270 */
[----:B------:R-:W-:Y:S01]  /*77d0*/  @P1 VIADD R4, R4, 0x1b8 ;  /* 0x000001b804041836 */ /* 0x000fe20000000000 */
[----:B------:R-:W-:Y:S04]  /*77e0*/  USEL UR52, UR4, URZ, UP0 ;  /* 0x000000ff04347287 */ /* 0x000fe80008000000 */
[----:B------:R-:W-:Y:S04]  /*77f0*/  @P1 PRMT R0, R0, 0x654, R4 ;  /* 0x0000065400001816 */ /* 0x000fe80000000004 */
[----:B------:R2:W-:Y:S04]  /*7800*/  @P1 SYNCS.ARRIVE.TRANS64.RED.A1T0 RZ, [R0+URZ], RZ ;  /* 0x000000ff00ff19a7 */ /* 0x0005e800081004ff */
.L_x_128:
[----:B------:R-:W3:Y:S01]  /*7810*/  @P1 SYNCS.PHASECHK.TRANS64.TRYWAIT P0, [R2+URZ+0x1a0], R3 ;  /* 0x0001a003020015a7 */ /* 0x000ee200080011ff */
[----:B------:R-:W-:Y:S01]  /*7820*/  BSSY B1, `(.L_x_129) ;  /* 0x0000013000017945 */ /* 0x000fe20003800000 */
[----:B---3--:R-:W-:Y:S03]  /*7830*/  @P1 SEL R65, RZ, 0x1, !P0 ;  /* 0x00000001ff411807 */ /* 0x008fe60004000000 */
[----:B------:R-:W-:Y:S05]  /*7840*/  @!P1 BRA `(.L_x_130) ;  /* 0x0000000000409947 */ /* 0x000fea0003800000 */
[----:B------:R-:W-:Y:S01]  /*7850*/  ISETP.NE.AND P1, PT, R66, RZ, PT ;  /* 0x000000ff4200720c */ /* 0x000fe20003f25270 */
[----:B------:R-:W-:Y:S01]  /*7860*/  BSSY B0, `(.L_x_131) ;  /* 0x0000009000007945 */ /* 0x000fe20003800000 */
[----:B------:R-:W-:Y:S11]  /*7870*/  ISETP.NE.AND P0, PT, R65, RZ, PT ;  /* 0x000000ff4100720c */ /* 0x000ff60003f05270 */
[----:B------:R-:W-:Y:S05]  /*7880*/  @P1 IMAD R3, R64, 0x800, R44 ;  /* 0x0000080040031824 */ /* 0x000fea00078e022c */
[----:B------:R-:W-:Y:S05]  /*7890*/  @P1 LEA R3, R3, UR44, 0x1 ;  /* 0x0000002c03031c11 */ /* 0x000fea000f8e08ff */
[----:B-12---:R-:W-:Y:S01]  /*78a0*/  @P1 IMAD.IADD R0, R62, 0x1, R3 ;  /* 0x000000013e001824 */ /* 0x006fe200078e0203 */
[----:B------:R-:W-:Y:S06]  /*78b0*/  @P0 BRA `(.L_x_132) ;  /* 0x00000000000c0947 */ /* 0x000fec0003800000 */
[----:B------:R-:W-:Y:S04]  /*78c0*/  SHF.L.U32 R63, R63, 0x1f, RZ ;  /* 0x0000001f3f3f7819 */ /* 0x000fe800000006ff */
[----:B------:R-:W1:Y:S02]  /*78d0*/  SYNCS.PHASECHK.TRANS64.TRYWAIT P0, [R2+URZ+0x1a0], R63 ;  /* 0x0001a03f020075a7 */ /* 0x000e6400080011ff */
[----:B-1----:R-:W-:Y:S05]  /*78e0*/  @!P0 BRA `(.L_x_133) ;  /* 0x0000001c00608947 */ /* 0x002fea0003800000 */
.L_x_132:
[----:B------:R-:W-:Y:S05]  /*78f0*/  BSYNC B0 ;  /* 0x0000000000007941 */ /* 0x000fea0003800000 */
.L_x_131:
[----:B------:R-:W-:Y:S11]  /*7900*/  ISETP.NE.AND P0, PT, R66, RZ, PT ;  /* 0x000000ff4200720c */ /* 0x000ff60003f05270 */
[----:B------:R-:W-:Y:S02]  /*7910*/  @!UPT UIADD3 URZ, UPT, UPT, URZ, URZ, URZ ;  /* 0x000000fffffff290 */ /* 0x000fe4000fffe0ff */
[----:B------:R-:W-:Y:S05]  /*7920*/  @P0 WARPSYNC.ALL ;  /* 0x0000000000000948 */ /* 0x000fea0003800000 */
[----:B------:R3:W4:Y:S04]  /*7930*/  @P0 LDSM.16.M88.4 R28, [R3+0x400] ;  /* 0x00040000031c083b */ /* 0x0007280000000200 */
[----:B------:R3:W2:Y:S02]  /*7940*/  @P0 LDSM.16.M88.4 R36, [R0+0x400] ;  /* 0x000400000024083b */ /* 0x0006a40000000200 */
.L_x_130:
[----:B------:R-:W-:Y:S05]  /*7950*/  BSYNC B1 ;  /* 0x0000000000017941 */ /* 0x000fea0003800000 */
.L_x_129:
[----:B-123--:R-:W-:Y:S05]  /*7960*/  VIADD R0, R25, 0x20 ;  /* 0x0000002019007836 */ /* 0x00efea0000000000 */
[----:B------:R-:W-:Y:S04]  /*7970*/  SHF.R.U32.HI R0, RZ, 0x15, R0 ;  /* 0x00000015ff007819 */ /* 0x000fe80000011600 */
[----:B------:R-:W-:Y:S11]  /*7980*/  LOP3.LUT P0, RZ, R0, 0x3, R46, 0x48, !PT ;  /* 0x0000000300ff7812 */ /* 0x000ff6000780482e */
[----:B------:R-:W-:Y:S02]  /*7990*/  @!UPT UIADD3 URZ, UPT, UPT, URZ, URZ, URZ ;  /* 0x000000fffffff290 */ /* 0x000fe4000fffe0ff */
[----:B------:R-:W-:Y:S05]  /*79a0*/  @!P0 BRA `(.L_x_134) ;  /* 0x0000000000408947 */ /* 0x000fea0003800000 */
[----:B------:R-:W1:Y:S01]  /*79b0*/  LDCU.64 UR8, c[0x4][0x70] ;  /* 0x01000e00ff0877ac */ /* 0x000e620008000a00 */
[----:B------:R-:W-:Y:S01]  /*79c0*/  MOV R3, 0x0 ;  /* 0x0000000000037802 */ /* 0x000fe20000000f00 */
[----:B------:R-:W-:Y:S02]  /*79d0*/  HFMA2 R12, -RZ, RZ, 0, 5.9604644775390625e-08 ;  /* 0x00000001ff0c7431 */ /* 0x000fe400000001ff */
[----:B------:R-:W-:Y:S02]  /*79e0*/  IMAD.MOV.U32 R8, RZ, RZ, 0x192 ;  /* 0x00000192ff087424 */ /* 0x000fe400078e00ff */
[----:B------:R-:W-:Y:S01]  /*79f0*/  IMAD.MOV.U32 R13, RZ, RZ, RZ ;  /* 0x000000ffff0d7224 */ /* 0x000fe200078e00ff */
[----:B------:R-:W2:Y:S01]  /*7a00*/  LDCU.64 UR6, c[0x4][0x78] ;  /* 0x01000f00ff0677ac */ /* 0x000ea20008000a00 */
[----:B------:R-:W3:Y:S01]  /*7a10*/  LDC.64 R2, c[0x4][R3] ;  /* 0x0100000003027b82 */ /* 0x000ee20000000a00 */
[----:B------:R-:W5:Y:S01]  /*7a20*/  LDCU.64 UR4, c[0x4][0x10] ;  /* 0x01000200ff0477ac */ /* 0x000f620008000a00 */
[----:B-1----:R-:W-:Y:S01]  /*7a30*/  MOV R5, UR9 ;  /* 0x0000000900057c02 */ /* 0x002fe20008000f00 */
[----:B------:R-:W-:Y:S01]  /*7a40*/  IMAD.U32 R4, RZ, RZ, UR8 ;  /* 0x00000008ff047e24 */ /* 0x000fe2000f8e00ff */
[----:B--2---:R-:W-:Y:S01]  /*7a50*/  MOV R7, UR7 ;  /* 0x0000000700077c02 */ /* 0x004fe20008000f00 */
[----:B------:R-:W-:Y:S01]  /*7a60*/  IMAD.U32 R6, RZ, RZ, UR6 ;  /* 0x00000006ff067e24 */ /* 0x000fe2000f8e00ff */
[----:B-----5:R-:W-:Y:S01]  /*7a70*/  MOV R11, UR5 ;  /* 0x00000005000b7c02 */ /* 0x020fe20008000f00 */
[----:B------:R-:W-:Y:S02]  /*7a80*/  IMAD.U32 R10, RZ, RZ, UR4 ;  /* 0x00000004ff0a7e24 */ /* 0x000fe4000f8e00ff */
[----:B------:R-:W-:Y:S07]  /*7a90*/  LEPC R20, `(.L_x_134) ;  /* 0x000000001014794e */ /* 0x000fee0000000000 */
[----:B---34-:R-:W-:Y:S05]  /*7aa0*/  CALL.ABS.NOINC R2 ;  /* 0x0000000002007343 */ /* 0x018fea0003c00000 */
.L_x_134:
[----:B------:R-:W-:Y:S01]  /*7ab0*/  ISETP.NE.AND P0, PT, R55, RZ, PT ;  /* 0x000000ff3700720c */ /* 0x000fe20003f05270 */
[----:B------:R-:W-:Y:S05]  /*7ac0*/  WARPSYNC.ALL ;  /* 0x0000000000007948 */ /* 0x000fea0003800000 */
[----:B------:R-:W-:Y:S01]  /*7ad0*/  R2UR UR4, R25 ;  /* 0x00000000190472ca */ /* 0x000fe200000e0000 */
[----:B------:R-:W-:Y:S01]  /*7ae0*/  BSSY.RECONVERGENT B0, `(.L_x_135) ;  /* 0x0000057000007945 */ /* 0x000fe20003800200 */
[C---:B----4-:R-:W-:Y:S02]  /*7af0*/  SHF.L.U32 R20, R28.reuse, 0x10, RZ ;  /* 0x000000101c147819 */ /* 0x050fe400000006ff */
[----:B------:R-:W-:Y:S02]  /*7b00*/  LOP3.LUT R21, R28, 0xffff0000, RZ, 0xc0, !PT ;  /* 0xffff00001c157812 */ /* 0x000fe400078ec0ff */
[----:B------:R-:W-:Y:S02]  /*7b10*/  SHF.L.U32 R25, R29, 0x10, RZ ;  /* 0x000000101d197819 */ /* 0x000fe400000006ff */
[----:B------:R-:W-:Y:S02]  /*7b20*/  SHF.L.U32 R28, R30, 0x10, RZ ;  /* 0x000000101e1c7819 */ /* 0x000fe400000006ff */
[C---:B------:R-:W-:Y:S02]  /*7b30*/  SHF.L.U32 R32, R36.reuse, 0x10, RZ ;  /* 0x0000001024207819 */ /* 0x040fe400000006ff */
[----:B------:R-:W-:Y:S01]  /*7b40*/  LOP3.LUT R33, R36, 0xffff0000, RZ, 0xc0, !PT ;  /* 0xffff000024217812 */ /* 0x000fe200078ec0ff */
[----:B------:R-:W1:Y:S01]  /*7b50*/  LDTM.16dp256bit.x4 R4, tmem[UR4+0x20] ;  /* 0x00002004000479ee */ /* 0x000e620008120000 */
[----:B------:R-:W-:Y:S01]  /*7b60*/  R2UR UR4, R27 ;  /* 0x000000001b0472ca */ /* 0x000fe200000e0000 */
[----:B------:R-:W-:Y:S01]  /*7b70*/  NOP ;  /* 0x0000000000007918 */ /* 0x000fe20000000000 */
[----:B------:R-:W-:Y:S02]  /*7b80*/  LOP3.LUT R27, R29, 0xffff0000, RZ, 0xc0, !PT ;  /* 0xffff00001d1b7812 */ /* 0x000fe400078ec0ff */
[----:B------:R-:W-:Y:S02]  /*7b90*/  LOP3.LUT R29, R30, 0xffff0000, RZ, 0xc0, !PT ;  /* 0xffff00001e1d7812 */ /* 0x000fe400078ec0ff */
[C---:B------:R-:W-:Y:S02]  /*7ba0*/  SHF.L.U32 R30, R31.reuse, 0x10, RZ ;  /* 0x000000101f1e7819 */ /* 0x040fe400000006ff */
[----:B------:R-:W-:Y:S02]  /*7bb0*/  LOP3.LUT R31, R31, 0xffff0000, RZ, 0xc0, !PT ;  /* 0xffff00001f1f7812 */ /* 0x000fe400078ec0ff */
[C---:B------:R-:W-:Y:S02]  /*7bc0*/  SHF.L.U32 R34, R37.reuse, 0x10, RZ ;  /* 0x0000001025227819 */ /* 0x040fe400000006ff */
[----:B------:R-:W-:Y:S01]  /*7bd0*/  LOP3.LUT R35, R37, 0xffff0000, RZ, 0xc0, !PT ;  /* 0xffff000025237812 */ /* 0x000fe200078ec0ff */
[----:B------:R-:W-:Y:S01]  /*7be0*/  UIADD3 UR4, UPT, UPT, UR4, 0x220, URZ ;  /* 0x0000022004047890 */ /* 0x000fe2000fffe0ff */
[C---:B------:R-:W-:Y:S02]  /*7bf0*/  SHF.L.U32 R36, R38.reuse, 0x10, RZ ;  /* 0x0000001026247819 */ /* 0x040fe400000006ff */
[----:B------:R-:W-:Y:S01]  /*7c00*/  LOP3.LUT R37, R38, 0xffff0000, RZ, 0xc0, !PT ;  /* 0xffff000026257812 */ /* 0x000fe200078ec0ff */
[----:B------:R-:W-:Y:S01]  /*7c10*/  UPRMT UR4, UR54, 0x654, UR4 ;  /* 0x0000065436047896 */ /* 0x000fe20008000004 */
[C---:B------:R-:W-:Y:S02]  /*7c20*/  SHF.L.U32 R38, R39.reuse, 0x10, RZ ;  /* 0x0000001027267819 */ /* 0x040fe400000006ff */
[----:B------:R-:W-:Y:S01]  /*7c30*/  LOP3.LUT R39, R39, 0xffff0000, RZ, 0xc0, !PT ;  /* 0xffff000027277812 */ /* 0x000fe200078ec0ff */
[C---:B-1----:R-:W-:Y:S01]  /*7c40*/  FMUL R4, R24.reuse, R4 ;  /* 0x0000000418047220 */ /* 0x042fe20000400000 */
[C---:B------:R-:W-:Y:S01]  /*7c50*/  FMUL R5, R24.reuse, R5 ;  /* 0x0000000518057220 */ /* 0x040fe20000400000 */
[----:B------:R-:W-:Y:S03]  /*7c60*/  FMUL R6, R24, R6 ;  /* 0x0000000618067220 */ /* 0x000fe60000400000 */
[----:B------:R-:W-:Y:S01]  /*7c70*/  SYNCS.ARRIVE.TRANS64.RED.A1T0 RZ, [UR4], RZ ;  /* 0x000000ffffff79a7 */ /* 0x000fe20008100404 */
[C---:B------:R-:W-:Y:S01]  /*7c80*/  FFMA R4, R26.reuse, R20, R4 ;  /* 0x000000141a047223 */ /* 0x040fe20000000004 */
[C---:B------:R-:W-:Y:S01]  /*7c90*/  FFMA R5, R26.reuse, R21, R5 ;  /* 0x000000151a057223 */ /* 0x040fe20000000005 */
[----:B------:R-:W-:Y:S01]  /*7ca0*/  FFMA R6, R26, R25, R6 ;  /* 0x000000191a067223 */ /* 0x000fe20000000006 */
[C---:B------:R-:W-:Y:S01]  /*7cb0*/  FMUL R7, R24.reuse, R7 ;  /* 0x0000000718077220 */ /* 0x040fe20000400000 */
[C---:B------:R-:W-:Y:S01]  /*7cc0*/  FMUL R8, R24.reuse, R8 ;  /* 0x0000000818087220 */ /* 0x040fe20000400000 */
[----:B------:R-:W-:Y:S01]  /*7cd0*/  FMUL R9, R24, R9 ;  /* 0x0000000918097220 */ /* 0x000fe20000400000 */
[----:B------:R-:W-:Y:S01]  /*7ce0*/  F2FP.BF16.F32.PACK_AB R4, R5, R4 ;  /* 0x000000040504723e */ /* 0x000fe200000010ff */
[C---:B------:R-:W-:Y:S01]  /*7cf0*/  FFMA R7, R26.reuse, R27, R7 ;  /* 0x0000001b1a077223 */ /* 0x040fe20000000007 */
[C---:B------:R-:W-:Y:S01]  /*7d00*/  FFMA R8, R26.reuse, R28, R8 ;  /* 0x0000001c1a087223 */ /* 0x040fe20000000008 */
[----:B------:R-:W-:Y:S01]  /*7d10*/  FFMA R9, R26, R29, R9 ;  /* 0x0000001d1a097223 */ /* 0x000fe20000000009 */
[C---:B------:R-:W-:Y:S01]  /*7d20*/  FMUL R10, R24.reuse, R10 ;  /* 0x0000000a180a7220 */ /* 0x040fe20000400000 */
[C---:B------:R-:W-:Y:S01]  /*7d30*/  FMUL R11, R24.reuse, R11 ;  /* 0x0000000b180b7220 */ /* 0x040fe20000400000 */
[----:B------:R-:W-:Y:S01]  /*7d40*/  F2FP.BF16.F32.PACK_AB R5, R7, R6 ;  /* 0x000000060705723e */ /* 0x000fe200000010ff */
[C---:B------:R-:W-:Y:S01]  /*7d50*/  FMUL R0, R24.reuse, R12 ;  /* 0x0000000c18007220 */ /* 0x040fe20000400000 */
[----:B------:R-:W-:Y:S01]  /*7d60*/  FMUL R2, R24, R13 ;  /* 0x0000000d18027220 */ /* 0x000fe20000400000 */
[----:B------:R-:W-:Y:S01]  /*7d70*/  FFMA R10, R26, R30, R10 ;  /* 0x0000001e1a0a7223 */ /* 0x000fe2000000000a */
[----:B------:R-:W-:Y:S01]  /*7d80*/  FMUL R3, R24, R14 ;  /* 0x0000000e18037220 */ /* 0x000fe20000400000 */
[----:B------:R-:W-:Y:S01]  /*7d90*/  F2FP.BF16.F32.PACK_AB R6, R9, R8 ;  /* 0x000000080906723e */ /* 0x000fe200000010ff */
[----:B------:R-:W-:Y:S01]  /*7da0*/  FFMA R11, R26, R31, R11 ;  /* 0x0000001f1a0b7223 */ /* 0x000fe2000000000b */
[C---:B------:R-:W-:Y:S01]  /*7db0*/  FMUL R15, R24.reuse, R15 ;  /* 0x0000000f180f7220 */ /* 0x040fe20000400000 */
[----:B------:R-:W-:Y:S01]  /*7dc0*/  FMUL R12, R24, R16 ;  /* 0x00000010180c7220 */ /* 0x000fe20000400000 */
[----:B------:R-:W-:Y:S01]  /*7dd0*/  FFMA R0, R26, R32, R0 ;  /* 0x000000201a007223 */ /* 0x000fe20000000000 */
[----:B------:R-:W-:Y:S01]  /*7de0*/  MOV R8, UR45 ;  /* 0x0000002d00087c02 */ /* 0x000fe20008000f00 */
[----:B------:R-:W-:Y:S01]  /*7df0*/  FMUL R13, R24, R17 ;  /* 0x00000011180d7220 */ /* 0x000fe20000400000 */
[----:B------:R-:W-:Y:S01]  /*7e00*/  FFMA R2, R26, R33, R2 ;  /* 0x000000211a027223 */ /* 0x000fe20000000002 */
[----:B------:R-:W-:Y:S01]  /*7e10*/  FMUL R14, R24, R18 ;  /* 0x00000012180e7220 */ /* 0x000fe20000400000 */
[C---:B------:R-:W-:Y:S01]  /*7e20*/  FFMA R3, R26.reuse, R34, R3 ;  /* 0x000000221a037223 */ /* 0x040fe20000000003 */
[----:B------:R-:W-:Y:S01]  /*7e30*/  FFMA R15, R26, R35, R15 ;  /* 0x000000231a0f7223 */ /* 0x000fe2000000000f */
[----:B------:R-:W-:Y:S01]  /*7e40*/  FMUL R19, R24, R19 ;  /* 0x0000001318137220 */ /* 0x000fe20000400000 */
[----:B------:R-:W-:Y:S01]  /*7e50*/  FFMA R12, R26, R36, R12 ;  /* 0x000000241a0c7223 */ /* 0x000fe2000000000c */
[----:B------:R-:W-:Y:S01]  /*7e60*/  LEA R8, R8, R44, 0xb ;  /* 0x0000002c08087211 */ /* 0x000fe200078e58ff */
        /* <DEDUP_REMOVED lines=21> */
[----:B------:R-:W-:Y:S02]  /*7fc0*/  ULEA UR5, UR45, UR44, 0xc ;  /* 0x0000002c2d057291 */ /* 0x000fe4000f8e60ff */
[----:B------:R-:W-:Y:S02]  /*7fd0*/  UIADD3 UR9, UPT, UPT, UR49, 0x20, URZ ;  /* 0x0000002031097890 */ /* 0x000fe4000fffe0ff */
[----:B------:R-:W-:Y:S01]  /*7fe0*/  UIADD3 UR8, UPT, UPT, UR5, 0x400, URZ ;  /* 0x0000040005087890 */ /* 0x000fe2000fffe0ff */
[----:B------:R-:W-:Y:S01]  /*7ff0*/  UMOV UR10, UR50 ;  /* 0x00000032000a7c82 */ /* 0x000fe20008000000 */
[----:B------:R-:W-:Y:S01]  /*8000*/  UMOV UR11, UR36 ;  /* 0x00000024000b7c82 */ /* 0x000fe20008000000 */
[----:B--2---:R-:W-:Y:S04]  /*8010*/  UIADD3 UR4, UP0, UPT, UR6, 0x680, URZ ;  /* 0x0000068006047890 */ /* 0x004fe8000ff1e0ff */
[----:B------:R-:W-:Y:S09]  /*8020*/  UIADD3.X UR5, UPT, UPT, URZ, UR7, URZ, UP0, !UPT ;  /* 0x00000007ff057290 */ /* 0x000ff200087fe4ff */
[----:B------:R2:W-:Y:S02]  /*8030*/  UTMASTG.3D [UR8], [UR4] ;  /* 0x00000008040073b5 */ /* 0x0005e40008010000 */
[----:B--2---:R0:W-:Y:S02]  /*8040*/  UTMACMDFLUSH ;  /* 0x00000000000079b7 */ /* 0x0041e40000000000 */
.L_x_136:
[----:B------:R-:W-:Y:S05]  /*8050*/  BSYNC.RECONVERGENT B0 ;  /* 0x0000000000007941 */ /* 0x000fea0003800200 */
.L_x_135:
[----:B------:R-:W-:Y:S01]  /*8060*/  UIADD3 UR4, UPT, UPT, UR45, 0x1, URZ ;  /* 0x000000012d047890 */ /* 0x000fe2000fffe0ff */
[----:B------:R-:W-:Y:S03]  /*8070*/  BSSY.RECONVERGENT B0, `(.L_x_137) ;  /* 0x0000008000007945 */ /* 0x000fe60003800200 */
[----:B------:R-:W-:Y:S04]  /*8080*/  UISETP.NE.AND UP0, UPT, UR4, 0x3, UPT ;  /* 0x000000030400788c */ /* 0x000fe8000bf05270 */
[----:B------:R-:W-:Y:S02]  /*8090*/  UISETP.EQ.XOR UP1, UPT, UR47, 0x3, !UP0 ;  /* 0x000000032f00788c */ /* 0x000fe4000c722a70 */
[----:B------:R-:W-:Y:S02]  /*80a0*/  USEL UR46, UR4, URZ, UP0 ;  /* 0x000000ff042e7287 */ /* 0x000fe40008000000 */
[----:B------:R-:W-:Y:S04]  /*80b0*/  USEL UR5, URZ, 0x1, !UP1 ;  /* 0x00000001ff057887 */ /* 0x000fe8000c800000 */
[----:B------:R-:W-:Y:S01]  /*80c0*/  ULOP3.LUT UR55, UR55, UR5, URZ, 0x3c, !UPT ;  /* 0x0000000537377292 */ /* 0x000fe2000f8e3cff */
[----:B------:R-:W-:Y:S11]  /*80d0*/  @P0 BRA `(.L_x_138) ;  /* 0x0000000000040947 */ /* 0x000ff60003800000 */
[----:B------:R-:W-:Y:S04]  /*80e0*/  DEPBAR.LE SB0, 0x1 ;  /* 0x000080400000791a */ /* 0x000fe80000000000 */
.L_x_138:
[----:B------:R-:W-:Y:S05]  /*80f0*/  BSYNC.RECONVERGENT B0 ;  /* 0x0000000000007941 */ /* 0x000fea0003800200 */
.L_x_137:
[----:B------:R-:W-:Y:S01]  /*8100*/  BAR.SYNC.DEFER_BLOCKING 0x1, 0x80 ;  /* 0x0042000000007b1d */ /* 0x000fe20000010000 */
[----:B------:R-:W-:Y:S01]  /*8110*/  UISETP.NE.AND UP0, UPT, UR53, -0x2, UPT ;  /* 0xfffffffe3500788c */ /* 0x000fe2000bf05270 */
[----:B------:R-:W-:Y:S08]  /*8120*/  IADD3 R22, PT, PT, R22, 0x1, RZ ;  /* 0x0000000116167810 */ /* 0x000ff00007ffe0ff */
[----:B------:R-:W-:Y:S05]  /*8130*/  BRA.U !UP0, `(.L_x_139) ;  /* 0x0000000108287547 */ /* 0x000fea000b800000 */
[----:B------:R-:W-:Y:S01]  /*8140*/  ISETP.NE.AND P0, PT, R61, RZ, PT ;  /* 0x000000ff3d00720c */ /* 0x000fe20003f05270 */
[----:B------:R-:W-:Y:S01]  /*8150*/  IMAD.U32 R2, RZ, RZ, UR52 ;  /* 0x00000034ff027e24 */ /* 0x000fe2000f8e00ff */
[----:B------:R-:W-:Y:S01]  /*8160*/  UIADD3 UR4, UPT, UPT, UR52, 0x1, URZ ;  /* 0x0000000134047890 */ /* 0x000fe2000fffe0ff */
[----:B------:R-:W-:Y:S03]  /*8170*/  IMAD.U32 R0, RZ, RZ, UR54 ;  /* 0x00000036ff007e24 */ /* 0x000fe6000f8e00ff */
[----:B------:R-:W-:Y:S04]  /*8180*/  UISETP.NE.AND UP0, UPT, UR4, 0x3, UPT ;  /* 0x000000030400788c */ /* 0x000fe8000bf05270 */
[----:B------:R-:W-:Y:S03]  /*8190*/  USEL UR52, UR4, URZ, UP0 ;  /* 0x000000ff04347287 */ /* 0x000fe60008000000 */
[----:B------:R-:W-:Y:S05]  /*81a0*/  @P0 LEA R2, R2, UR44, 0x3 ;  /* 0x0000002c02020c11 */ /* 0x000fea000f8e18ff */
[----:B------:R-:W-:Y:S05]  /*81b0*/  @P0 VIADD R2, R2, 0x1b8 ;  /* 0x000001b802020836 */ /* 0x000fea0000000000 */
[----:B------:R-:W-:Y:S04]  /*81c0*/  @P0 PRMT R0, R0, 0x654, R2 ;  /* 0x0000065400000816 */ /* 0x000fe80000000002 */
[----:B------:R2:W-:Y:S03]  /*81d0*/  @P0 SYNCS.ARRIVE.TRANS64.RED.A1T0 RZ, [R0+URZ], RZ ;  /* 0x000000ff00ff09a7 */ /* 0x0005e600081004ff */
.L_x_139:
[----:B------:R-:W-:Y:S01]  /*81e0*/  R2UR UR6, R60 ;  /* 0x000000003c0672ca */ /* 0x000fe200000e0000 */
[----:B------:R-:W-:Y:S01]  /*81f0*/  UIADD3 UR53, UPT, UPT, UR53, 0x2, URZ ;  /* 0x0000000235357890 */ /* 0x000fe2000fffe0ff */
[----:B------:R-:W-:Y:S02]  /*8200*/  R2UR UR5, R47 ;  /* 0x000000002f0572ca */ /* 0x000fe400000e0000 */
[----:B------:R-:W-:Y:S02]  /*8210*/  R2UR UR4, R48 ;  /* 0x00000000300472ca */ /* 0x000fe400000e0000 */
[----:B------:R-:W-:Y:S02]  /*8220*/  R2UR UR36, R58 ;  /* 0x000000003a2472ca */ /* 0x000fe400000e0000 */
[----:B------:R-:W-:Y:S02]  /*8230*/  ISETP.NE.AND P0, PT, R51, 0x2, PT ;  /* 0x000000023300780c */ /* 0x000fe40003f05270 */
[----:B------:R-:W-:Y:S02]  /*8240*/  ISETP.NE.AND P1, PT, R22, 0x4, PT ;  /* 0x000000041600780c */ /* 0x000fe40003f25270 */
[----:B------:R-:W-:Y:S01]  /*8250*/  SEL R2, RZ, 0x1, P0 ;  /* 0x00000001ff027807 */ /* 0x000fe20000000000 */
[----:B------:R-:W-:Y:S01]  /*8260*/  UISETP.NE.AND UP0, UPT, UR6, URZ, UPT ;  /* 0x000000ff0600728c */ /* 0x000fe2000bf05270 */
[----:B--2---:R-:W-:Y:S01]  /*8270*/  SEL R0, RZ, 0x1, P1 ;  /* 0x00000001ff007807 */ /* 0x004fe20000800000 */
[----:B------:R-:W-:Y:S01]  /*8280*/  UIADD3 UR30, UPT, UPT, UR37, UR5, URZ ;  /* 0x00000005251e7290 */ /* 0x000fe2000fffe0ff */
[----:B------:R-:W-:Y:S01]  /*8290*/  LOP3.LUT R52, R52, R2, RZ, 0x3c, !PT ;  /* 0x0000000234347212 */ /* 0x000fe200078e3cff */
[----:B------:R-:W-:Y:S01]  /*82a0*/  UIADD3 UR26, UPT, UPT, UR38, UR4, URZ ;  /* 0x00000004261a7290 */ /* 0x000fe2000fffe0ff */
[----:B------:R-:W-:Y:S02]  /*82b0*/  LOP3.LUT R53, R53, R0, RZ, 0x3c, !PT ;  /* 0x0000000035357212 */ /* 0x000fe400078e3cff */
[----:B------:R-:W-:Y:S02]  /*82c0*/  SEL R51, R51, RZ, P0 ;  /* 0x000000ff33337207 */ /* 0x000fe40000000000 */
[----:B------:R-:W-:Y:S01]  /*82d0*/  SEL R22, R22, RZ, P1 ;  /* 0x000000ff16167207 */ /* 0x000fe20000800000 */
[----:B------:R-:W-:Y:S06]  /*82e0*/  BRA.U UP0, `(.L_x_140) ;  /* 0xffffffdd005c7547 */ /* 0x000fec000b83ffff */
[----:B------:R-:W-:-:S13]  /*82f0*/  R2UR UR4, R49 ;  /* 0x00000000310472ca */ /* 0x000fda00000e0000 */
[----:B------:R-:W-:-:S09]  /*8300*/  UISETP.NE.AND UP0, UPT, UR4, URZ, UPT ;  /* 0x000000ff0400728c */ /* 0x000fd2000bf05270 */
[----:B------:R-:W-:Y:S05]  /*8310*/  BRA.U !UP0, `(.L_x_141) ;  /* 0x0000000108487547 */ /* 0x000fea000b800000 */
[----:B------:R-:W2:Y:S02]  /*8320*/  LDCU.64 UR4, c[0x0][0x890] ;  /* 0x00011200ff0477ac */ /* 0x000ea40008000a00 */
[----:B--2---:R-:W-:-:S04]  /*8330*/  UISETP.NE.U32.AND UP0, UPT, UR4, URZ, UPT ;  /* 0x000000ff0400728c */ /* 0x004fc8000bf05070 */
[----:B------:R-:W-:-:S09]  /*8340*/  UISETP.NE.AND.EX UP0, UPT, UR5, URZ, UPT, UP0 ;  /* 0x000000ff0500728c */ /* 0x000fd2000bf05300 */
[----:B------:R-:W-:Y:S05]  /*8350*/  BRA.U UP0, `(.L_x_142) ;  /* 0x00000001000c7547 */ /* 0x000fea000b800000 */
[----:B------:R-:W-:-:S13]  /*8360*/  FSETP.NEU.AND P0, PT, R26, RZ, PT ;  /* 0x000000ff1a00720b */ /* 0x000fda0003f0d000 */
[----:B------:R-:W-:Y:S05]  /*8370*/  @!P0 EXIT ;  /* 0x000000000000894d */ /* 0x000fea0003800000 */
[----:B------:R-:W-:Y:S05]  /*8380*/  BRA `(.L_x_141) ;  /* 0x00000000002c7947 */ /* 0x000fea0003800000 */
.L_x_142:
[----:B------:R-:W-:Y:S01]  /*8390*/  ISETP.NE.AND P0, PT, R50, RZ, PT ;  /* 0x000000ff3200720c */ /* 0x000fe20003f05270 */
[----:B------:R-:W-:-:S12]  /*83a0*/  BSSY.RECONVERGENT B0, `(.L_x_141) ;  /* 0x0000009000007945 */ /* 0x000fd80003800200 */
[----:B------:R-:W-:Y:S05]  /*83b0*/  @P0 BRA `(.L_x_143) ;  /* 0x0000000000140947 */ /* 0x000fea0003800000 */
[----:B------:R-:W2:Y:S02]  /*83c0*/  LDCU.64 UR4, c[0x0][0x888] ;  /* 0x00011100ff0477ac */ /* 0x000ea40008000a00 */
[----:B--2---:R-:W-:-:S04]  /*83d0*/  ISETP.NE.U32.AND P0, PT, RZ, UR4, PT ;  /* 0x00000004ff007c0c */ /* 0x004fc8000bf05070 */
[----:B------:R-:W-:-:S13]  /*83e0*/  ISETP.NE.AND.EX P0, PT, RZ, UR5, PT, P0 ;  /* 0x00000005ff007c0c */ /* 0x000fda000bf05300 */
[----:B------:R-:W-:Y:S05]  /*83f0*/  @!P0 EXIT ;  /* 0x000000000000894d */ /* 0x000fea0003800000 */
[----:B------:R-:W-:Y:S05]  /*8400*/  BRA `(.L_x_144) ;  /* 0x0000000000087947 */ /* 0x000fea0003800000 */
.L_x_143:
[----:B------:R-:W-:-:S13]  /*8410*/  FSETP.NEU.AND P0, PT, R26, RZ, PT ;  /* 0x000000ff1a00720b */ /* 0x000fda0003f0d000 */
[----:B------:R-:W-:Y:S05]  /*8420*/  @!P0 EXIT ;  /* 0x000000000000894d */ /* 0x000fea0003800000 */
.L_x_144:
[----:B------:R-:W-:Y:S05]  /*8430*/  BSYNC.RECONVERGENT B0 ;  /* 0x0000000000007941 */ /* 0x000fea0003800200 */
.L_x_141:
[----:B------:R-:W-:Y:S01]  /*8440*/  ULEA UR4, UR52, UR44, 0x3 ;  /* 0x0000002c34047291 */ /* 0x000fe2000f8e18ff */
[----:B------:R-:W-:-:S04]  /*8450*/  DEPBAR.LE SB0, 0x0 ;  /* 0x000080000000791a */ /* 0x000fc80000000000 */
[----:B------:R-:W-:-:S04]  /*8460*/  UIADD3 UR4, UPT, UPT, UR4, 0x1b8, URZ ;  /* 0x000001b804047890 */ /* 0x000fc8000fffe0ff */
[----:B------:R-:W-:-:S09]  /*8470*/  UPRMT UR4, UR54, 0x654, UR4 ;  /* 0x0000065436047896 */ /* 0x000fd20008000004 */
[----:B------:R-:W-:Y:S01]  /*8480*/  SYNCS.ARRIVE.TRANS64.RED.A1T0 RZ, [UR4], RZ ;  /* 0x000000ffffff79a7 */ /* 0x000fe20008100404 */
[----:B------:R-:W-:Y:S05]  /*8490*/  EXIT ;  /* 0x000000000000794d */ /* 0x000fea0003800000 */
.L_x_25:
[----:B---3--:R3:W4:Y:S02]  /*84a0*/  SYNCS.PHASECHK.TRANS64.TRYWAIT P0, [R0+URZ+0x250], R2 ;  /* 0x00025002000075a7 */ /* 0x00872400080011ff */
[----:B----4-:R-:W-:Y:S05]  /*84b0*/  @!P0 NANOSLEEP.SYNCS 0x989680 ;  /* 0x009896800000895d */ /* 0x010fea0003900000 */
[----:B------:R-:W4:Y:S02]  /*84c0*/  @!P0 SYNCS.PHASECHK.TRANS64 P0, [R0+URZ+0x250], R2 ;  /* 0x00025002000085a7 */ /* 0x000f2400080010ff */
[----:B----4-:R-:W-:Y:S05]  /*84d0*/  @!P0 BRA `(.L_x_25) ;  /* 0xfffffffc00f08947 */ /* 0x010fea000383ffff */
[----:B------:R-:W-:Y:S05]  /*84e0*/  BRA `(.L_x_145) ;  /* 0xffffff9400b87947 */ /* 0x000fea000383ffff */
.L_x_28:
[----:B--2---:R-:W-:-:S07]  /*84f0*/  MOV R0, UR33 ;  /* 0x0000002100007c02 */ /* 0x004fce0008000f00 */
.L_x_146:
[----:B--2---:R2:W3:Y:S02]  /*8500*/  SYNCS.PHASECHK.TRANS64.TRYWAIT P0, [R0+URZ+0xd0], R3 ;  /* 0x0000d003000075a7 */ /* 0x0044e400080011ff */
[----:B---3--:R-:W-:Y:S05]  /*8510*/  @!P0 NANOSLEEP.SYNCS 0x989680 ;  /* 0x009896800000895d */ /* 0x008fea0003900000 */
[----:B------:R-:W3:Y:S02]  /*8520*/  @!P0 SYNCS.PHASECHK.TRANS64 P0, [R0+URZ+0xd0], R3 ;  /* 0x0000d003000085a7 */ /* 0x000ee400080010ff */
[----:B---3--:R-:W-:Y:S05]  /*8530*/  @!P0 BRA `(.L_x_146) ;  /* 0xfffffffc00f08947 */ /* 0x008fea000383ffff */
[----:B------:R-:W-:Y:S05]  /*8540*/  BRA `(.L_x_27) ;  /* 0xffffff9800007947 */ /* 0x000fea000383ffff */
.L_x_35:
[----:B-1----:R-:W-:-:S07]  /*8550*/  MOV R0, UR17 ;  /* 0x0000001100007c02 */ /* 0x002fce0008000f00 */
.L_x_147:
[----:B-1----:R1:W2:Y:S02]  /*8560*/  SYNCS.PHASECHK.TRANS64.TRYWAIT P0, [R0+URZ+0xd0], R3 ;  /* 0x0000d003000075a7 */ /* 0x0022a400080011ff */
[----:B--2---:R-:W-:Y:S05]  /*8570*/  @!P0 NANOSLEEP.SYNCS 0x989680 ;  /* 0x009896800000895d */ /* 0x004fea0003900000 */
[----:B------:R-:W2:Y:S02]  /*8580*/  @!P0 SYNCS.PHASECHK.TRANS64 P0, [R0+URZ+0xd0], R3 ;  /* 0x0000d003000085a7 */ /* 0x000ea400080010ff */
[----:B--2---:R-:W-:Y:S05]  /*8590*/  @!P0 BRA `(.L_x_147) ;  /* 0xfffffffc00f08947 */ /* 0x004fea000383ffff */
[----:B------:R-:W-:Y:S05]  /*85a0*/  BRA `(.L_x_34) ;  /* 0xffffff9800c07947 */ /* 0x000fea000383ffff */
.L_x_40:
[----:B-1----:R1:W2:Y:S02]  /*85b0*/  SYNCS.PHASECHK.TRANS64.TRYWAIT P0, [R3+URZ+0x1e0], R0 ;  /* 0x0001e000030075a7 */ /* 0x0022a400080011ff */
[----:B--2---:R-:W-:Y:S05]  /*85c0*/  @!P0 NANOSLEEP.SYNCS 0x989680 ;  /* 0x009896800000895d */ /* 0x004fea0003900000 */
[----:B------:R-:W2:Y:S02]  /*85d0*/  @!P0 SYNCS.PHASECHK.TRANS64 P0, [R3+URZ+0x1e0], R0 ;  /* 0x0001e000030085a7 */ /* 0x000ea400080010ff */
[----:B--2---:R-:W-:Y:S05]  /*85e0*/  @!P0 BRA `(.L_x_40) ;  /* 0xfffffffc00f08947 */ /* 0x004fea000383ffff */
[----:B------:R-:W-:Y:S05]  /*85f0*/  BRA `(.L_x_148) ;  /* 0xffffff9c00687947 */ /* 0x000fea000383ffff */
.L_x_44:
[----:B------:R-:W-:-:S07]  /*8600*/  MOV R0, UR4 ;  /* 0x0000000400007c02 */ /* 0x000fce0008000f00 */
.L_x_149:
[----:B-1----:R1:W2:Y:S02]  /*8610*/  SYNCS.PHASECHK.TRANS64.TRYWAIT P0, [R0+URZ], R2 ;  /* 0x00000002000075a7 */ /* 0x0022a400080011ff */
[----:B--2---:R-:W-:Y:S05]  /*8620*/  @!P0 NANOSLEEP.SYNCS 0x989680 ;  /* 0x009896800000895d */ /* 0x004fea0003900000 */
[----:B------:R-:W2:Y:S02]  /*8630*/  @!P0 SYNCS.PHASECHK.TRANS64 P0, [R0+URZ], R2 ;  /* 0x00000002000085a7 */ /* 0x000ea400080010ff */
[----:B--2---:R-:W-:Y:S05]  /*8640*/  @!P0 BRA `(.L_x_149) ;  /* 0xfffffffc00f08947 */ /* 0x004fea000383ffff */
[----:B------:R-:W-:Y:S05]  /*8650*/  BRA `(.L_x_150) ;  /* 0xffffffa400147947 */ /* 0x000fea000383ffff */
.L_x_45:
[----:B------:R-:W-:-:S07]  /*8660*/  MOV R0, UR5 ;  /* 0x0000000500007c02 */ /* 0x000fce0008000f00 */
.L_x_151:
[----:B-1----:R1:W2:Y:S02]  /*8670*/  SYNCS.PHASECHK.TRANS64.TRYWAIT P0, [R0+URZ], R3 ;  /* 0x00000003000075a7 */ /* 0x0022a400080011ff */
[----:B--2---:R-:W-:Y:S05]  /*8680*/  @!P0 NANOSLEEP.SYNCS 0x989680 ;  /* 0x009896800000895d */ /* 0x004fea0003900000 */
[----:B------:R-:W2:Y:S02]  /*8690*/  @!P0 SYNCS.PHASECHK.TRANS64 P0, [R0+URZ], R3 ;  /* 0x00000003000085a7 */ /* 0x000ea400080010ff */
[----:B--2---:R-:W-:Y:S05]  /*86a0*/  @!P0 BRA `(.L_x_151) ;  /* 0xfffffffc00f08947 */ /* 0x004fea000383ffff */
[----:B------:R-:W-:Y:S05]  /*86b0*/  BRA `(.L_x_152) ;  /* 0xffffffa400207947 */ /* 0x000fea000383ffff */
.L_x_46:
[----:B------:R-:W-:-:S07]  /*86c0*/  MOV R0, UR5 ;  /* 0x0000000500007c02 */ /* 0x000fce0008000f00 */
.L_x_153:
[----:B-1----:R1:W2:Y:S02]  /*86d0*/  SYNCS.PHASECHK.TRANS64.TRYWAIT P0, [R0+URZ], R3 ;  /* 0x00000003000075a7 */ /* 0x0022a400080011ff */
[----:B--2---:R-:W-:Y:S05]  /*86e0*/  @!P0 NANOSLEEP.SYNCS 0x989680 ;  /* 0x009896800000895d */ /* 0x004fea0003900000 */
[----:B------:R-:W2:Y:S02]  /*86f0*/  @!P0 SYNCS.PHASECHK.TRANS64 P0, [R0+URZ], R3 ;  /* 0x00000003000085a7 */ /* 0x000ea400080010ff */
[----:B--2---:R-:W-:Y:S05]  /*8700*/  @!P0 BRA `(.L_x_153) ;  /* 0xfffffffc00f08947 */ /* 0x004fea000383ffff */
[----:B------:R-:W-:Y:S05]  /*8710*/  BRA `(.L_x_154) ;  /* 0xffffffa4002c7947 */ /* 0x000fea000383ffff */
.L_x_47:
[----:B------:R-:W-:-:S07]  /*8720*/  MOV R0, UR5 ;  /* 0x0000000500007c02 */ /* 0x000fce0008000f00 */
.L_x_155:
[----:B-1----:R1:W2:Y:S02]  /*8730*/  SYNCS.PHASECHK.TRANS64.TRYWAIT P0, [R0+URZ], R3 ;  /* 0x00000003000075a7 */ /* 0x0022a400080011ff */
[----:B--2---:R-:W-:Y:S05]  /*8740*/  @!P0 NANOSLEEP.SYNCS 0x989680 ;  /* 0x009896800000895d */ /* 0x004fea0003900000 */
[----:B------:R-:W2:Y:S02]  /*8750*/  @!P0 SYNCS.PHASECHK.TRANS64 P0, [R0+URZ], R3 ;  /* 0x00000003000085a7 */ /* 0x000ea400080010ff */
[----:B--2---:R-:W-:Y:S05]  /*8760*/  @!P0 BRA `(.L_x_155) ;  /* 0xfffffffc00f08947 */ /* 0x004fea000383ffff */
[----:B------:R-:W-:Y:S05]  /*8770*/  BRA `(.L_x_156) ;  /* 0xffffffa400387947 */ /* 0x000fea000383ffff */
.L_x_48:
[----:B------:R-:W-:-:S07]  /*8780*/  MOV R0, UR5 ;  /* 0x0000000500007c02 */ /* 0x000fce0008000f00 */
.L_x_157:
[----:B-1----:R1:W2:Y:S02]  /*8790*/  SYNCS.PHASECHK.TRANS64.TRYWAIT P0, [R0+URZ], R3 ;  /* 0x00000003000075a7 */ /* 0x0022a400080011ff */
[----:B--2---:R-:W-:Y:S05]  /*87a0*/  @!P0 NANOSLEEP.SYNCS 0x989680 ;  /* 0x009896800000895d */ /* 0x004fea0003900000 */
[----:B------:R-:W2:Y:S02]  /*87b0*/  @!P0 SYNCS.PHASECHK.TRANS64 P0, [R0+URZ], R3 ;  /* 0x00000003000085a7 */ /* 0x000ea400080010ff */
[----:B--2---:R-:W-:Y:S05]  /*87c0*/  @!P0 BRA `(.L_x_157) ;  /* 0xfffffffc00f08947 */ /* 0x004fea000383ffff */
[----:B------:R-:W-:Y:S05]  /*87d0*/  BRA `(.L_x_158) ;  /* 0xffffffa400447947 */ /* 0x000fea000383ffff */
.L_x_49:
[----:B------:R-:W-:-:S07]  /*87e0*/  MOV R0, UR5 ;  /* 0x0000000500007c02 */ /* 0x000fce0008000f00 */
.L_x_159:
[----:B-1----:R1:W2:Y:S02]  /*87f0*/  SYNCS.PHASECHK.TRANS64.TRYWAIT P0, [R0+URZ], R3 ;  /* 0x00000003000075a7 */ /* 0x0022a400080011ff */
[----:B--2---:R-:W-:Y:S05]  /*8800*/  @!P0 NANOSLEEP.SYNCS 0x989680 ;  /* 0x009896800000895d */ /* 0x004fea0003900000 */
[----:B------:R-:W2:Y:S02]  /*8810*/  @!P0 SYNCS.PHASECHK.TRANS64 P0, [R0+URZ], R3 ;  /* 0x00000003000085a7 */ /* 0x000ea400080010ff */
[----:B--2---:R-:W-:Y:S05]  /*8820*/  @!P0 BRA `(.L_x_159) ;  /* 0xfffffffc00f08947 */ /* 0x004fea000383ffff */
[----:B------:R-:W-:Y:S05]  /*8830*/  BRA `(.L_x_160) ;  /* 0xffffffa400507947 */ /* 0x000fea000383ffff */
.L_x_50:
[----:B------:R-:W-:-:S07]  /*8840*/  MOV R0, UR5 ;  /* 0x0000000500007c02 */ /* 0x000fce0008000f00 */
.L_x_161:
[----:B-1----:R1:W2:Y:S02]  /*8850*/  SYNCS.PHASECHK.TRANS64.TRYWAIT P0, [R0+URZ], R3 ;  /* 0x00000003000075a7 */ /* 0x0022a400080011ff */
[----:B--2---:R-:W-:Y:S05]  /*8860*/  @!P0 NANOSLEEP.SYNCS 0x989680 ;  /* 0x009896800000895d */ /* 0x004fea0003900000 */
[----:B------:R-:W2:Y:S02]  /*8870*/  @!P0 SYNCS.PHASECHK.TRANS64 P0, [R0+URZ], R3 ;  /* 0x00000003000085a7 */ /* 0x000ea400080010ff */
[----:B--2---:R-:W-:Y:S05]  /*8880*/  @!P0 BRA `(.L_x_161) ;  /* 0xfffffffc00f08947 */ /* 0x004fea000383ffff */
[----:B------:R-:W-:Y:S05]  /*8890*/  BRA `(.L_x_162) ;  /* 0xffffffa4005c7947 */ /* 0x000fea000383ffff */
.L_x_51:
[----:B------:R-:W-:-:S07]  /*88a0*/  MOV R0, UR5 ;  /* 0x0000000500007c02 */ /* 0x000fce0008000f00 */
.L_x_163:
[----:B-1----:R1:W2:Y:S02]  /*88b0*/  SYNCS.PHASECHK.TRANS64.TRYWAIT P0, [R0+URZ], R3 ;  /* 0x00000003000075a7 */ /* 0x0022a400080011ff */
[----:B--2---:R-:W-:Y:S05]  /*88c0*/  @!P0 NANOSLEEP.SYNCS 0x989680 ;  /* 0x009896800000895d */ /* 0x004fea0003900000 */
[----:B------:R-:W2:Y:S02]  /*88d0*/  @!P0 SYNCS.PHASECHK.TRANS64 P0, [R0+URZ], R3 ;  /* 0x00000003000085a7 */ /* 0x000ea400080010ff */
[----:B--2---:R-:W-:Y:S05]  /*88e0*/  @!P0 BRA `(.L_x_163) ;  /* 0xfffffffc00f08947 */ /* 0x004fea000383ffff */
[----:B------:R-:W-:Y:S05]  /*88f0*/  BRA `(.L_x_164) ;  /* 0xffffffa400687947 */ /* 0x000fea000383ffff */
.L_x_52:
[----:B------:R-:W-:-:S07]  /*8900*/  MOV R0, UR5 ;  /* 0x0000000500007c02 */ /* 0x000fce0008000f00 */
.L_x_165:
[----:B-1----:R1:W2:Y:S02]  /*8910*/  SYNCS.PHASECHK.TRANS64.TRYWAIT P0, [R0+URZ], R3 ;  /* 0x00000003000075a7 */ /* 0x0022a400080011ff */
[----:B--2---:R-:W-:Y:S05]  /*8920*/  @!P0 NANOSLEEP.SYNCS 0x989680 ;  /* 0x009896800000895d */ /* 0x004fea0003900000 */
[----:B------:R-:W2:Y:S02]  /*8930*/  @!P0 SYNCS.PHASECHK.TRANS64 P0, [R0+URZ], R3 ;  /* 0x00000003000085a7 */ /* 0x000ea400080010ff */
[----:B--2---:R-:W-:Y:S05]  /*8940*/  @!P0 BRA `(.L_x_165) ;  /* 0xfffffffc00f08947 */ /* 0x004fea000383ffff */
[----:B------:R-:W-:Y:S05]  /*8950*/  BRA `(.L_x_166) ;  /* 0xffffffa400747947 */ /* 0x000fea000383ffff */
.L_x_53:
[----:B------:R-:W-:-:S07]  /*8960*/  MOV R0, UR5 ;  /* 0x0000000500007c02 */ /* 0x000fce0008000f00 */
.L_x_167:
[----:B-1----:R1:W2:Y:S02]  /*8970*/  SYNCS.PHASECHK.TRANS64.TRYWAIT P0, [R0+URZ], R3 ;  /* 0x00000003000075a7 */ /* 0x0022a400080011ff */
[----:B--2---:R-:W-:Y:S05]  /*8980*/  @!P0 NANOSLEEP.SYNCS 0x989680 ;  /* 0x009896800000895d */ /* 0x004fea0003900000 */
[----:B------:R-:W2:Y:S02]  /*8990*/  @!P0 SYNCS.PHASECHK.TRANS64 P0, [R0+URZ], R3 ;  /* 0x00000003000085a7 */ /* 0x000ea400080010ff */
[----:B--2---:R-:W-:Y:S05]  /*89a0*/  @!P0 BRA `(.L_x_167) ;  /* 0xfffffffc00f08947 */ /* 0x004fea000383ffff */
[----:B------:R-:W-:Y:S05]  /*89b0*/  BRA `(.L_x_168) ;  /* 0xffffffa400807947 */ /* 0x000fea000383ffff */
.L_x_54:
[----:B------:R-:W-:-:S07]  /*89c0*/  MOV R0, UR5 ;  /* 0x0000000500007c02 */ /* 0x000fce0008000f00 */
.L_x_169:
[----:B-1----:R1:W2:Y:S02]  /*89d0*/  SYNCS.PHASECHK.TRANS64.TRYWAIT P0, [R0+URZ], R3 ;  /* 0x00000003000075a7 */ /* 0x0022a400080011ff */
[----:B--2---:R-:W-:Y:S05]  /*89e0*/  @!P0 NANOSLEEP.SYNCS 0x989680 ;  /* 0x009896800000895d */ /* 0x004fea0003900000 */
[----:B------:R-:W2:Y:S02]  /*89f0*/  @!P0 SYNCS.PHASECHK.TRANS64 P0, [R0+URZ], R3 ;  /* 0x00000003000085a7 */ /* 0x000ea400080010ff */
[----:B--2---:R-:W-:Y:S05]  /*8a00*/  @!P0 BRA `(.L_x_169) ;  /* 0xfffffffc00f08947 */ /* 0x004fea000383ffff */
[----:B------:R-:W-:Y:S05]  /*8a10*/  BRA `(.L_x_170) ;  /* 0xffffffa4008c7947 */ /* 0x000fea000383ffff */
.L_x_55:
[----:B------:R-:W-:-:S07]  /*8a20*/  MOV R0, UR5 ;  /* 0x0000000500007c02 */ /* 0x000fce0008000f00 */
.L_x_171:
[----:B-1----:R1:W2:Y:S02]  /*8a30*/  SYNCS.PHASECHK.TRANS64.TRYWAIT P0, [R0+URZ], R3 ;  /* 0x00000003000075a7 */ /* 0x0022a400080011ff */
[----:B--2---:R-:W-:Y:S05]  /*8a40*/  @!P0 NANOSLEEP.SYNCS 0x989680 ;  /* 0x009896800000895d */ /* 0x004fea0003900000 */
[----:B------:R-:W2:Y:S02]  /*8a50*/  @!P0 SYNCS.PHASECHK.TRANS64 P0, [R0+URZ], R3 ;  /* 0x00000003000085a7 */ /* 0x000ea400080010ff */
[----:B--2---:R-:W-:Y:S05]  /*8a60*/  @!P0 BRA `(.L_x_171) ;  /* 0xfffffffc00f08947 */ /* 0x004fea000383ffff */
[----:B------:R-:W-:Y:S05]  /*8a70*/  BRA `(.L_x_172) ;  /* 0xffffffa400987947 */ /* 0x000fea000383ffff */
.L_x_56:
[----:B------:R-:W-:-:S07]  /*8a80*/  MOV R0, UR5 ;  /* 0x0000000500007c02 */ /* 0x000fce0008000f00 */
.L_x_173:
[----:B-1----:R1:W2:Y:S02]  /*8a90*/  SYNCS.PHASECHK.TRANS64.TRYWAIT P0, [R0+URZ], R3 ;  /* 0x00000003000075a7 */ /* 0x0022a400080011ff */
[----:B--2---:R-:W-:Y:S05]  /*8aa0*/  @!P0 NANOSLEEP.SYNCS 0x989680 ;  /* 0x009896800000895d */ /* 0x004fea0003900000 */
[----:B------:R-:W2:Y:S02]  /*8ab0*/  @!P0 SYNCS.PHASECHK.TRANS64 P0, [R0+URZ], R3 ;  /* 0x00000003000085a7 */ /* 0x000ea400080010ff */
[----:B--2---:R-:W-:Y:S05]  /*8ac0*/  @!P0 BRA `(.L_x_173) ;  /* 0xfffffffc00f08947 */ /* 0x004fea000383ffff */
[----:B------:R-:W-:Y:S05]  /*8ad0*/  BRA `(.L_x_174) ;  /* 0xffffffa400a47947 */ /* 0x000fea000383ffff */
.L_x_57:
[----:B------:R-:W-:-:S07]  /*8ae0*/  MOV R0, UR5 ;  /* 0x0000000500007c02 */ /* 0x000fce0008000f00 */
.L_x_175:
[----:B-1----:R1:W2:Y:S02]  /*8af0*/  SYNCS.PHASECHK.TRANS64.TRYWAIT P0, [R0+URZ], R3 ;  /* 0x00000003000075a7 */ /* 0x0022a400080011ff */
[----:B--2---:R-:W-:Y:S05]  /*8b00*/  @!P0 NANOSLEEP.SYNCS 0x989680 ;  /* 0x009896800000895d */ /* 0x004fea0003900000 */
[----:B------:R-:W2:Y:S02]  /*8b10*/  @!P0 SYNCS.PHASECHK.TRANS64 P0, [R0+URZ], R3 ;  /* 0x00000003000085a7 */ /* 0x000ea400080010ff */
[----:B--2---:R-:W-:Y:S05]  /*8b20*/  @!P0 BRA `(.L_x_175) ;  /* 0xfffffffc00f08947 */ /* 0x004fea000383ffff */
[----:B------:R-:W-:Y:S05]  /*8b30*/  BRA `(.L_x_176) ;  /* 0xffffffa400b07947 */ /* 0x000fea000383ffff */
.L_x_58:
[----:B------:R-:W-:-:S07]  /*8b40*/  MOV R0, UR5 ;  /* 0x0000000500007c02 */ /* 0x000fce0008000f00 */
.L_x_177:
[----:B-1----:R1:W2:Y:S02]  /*8b50*/  SYNCS.PHASECHK.TRANS64.TRYWAIT P0, [R0+URZ], R3 ;  /* 0x00000003000075a7 */ /* 0x0022a400080011ff */
[----:B--2---:R-:W-:Y:S05]  /*8b60*/  @!P0 NANOSLEEP.SYNCS 0x989680 ;  /* 0x009896800000895d */ /* 0x004fea0003900000 */
[----:B------:R-:W2:Y:S02]  /*8b70*/  @!P0 SYNCS.PHASECHK.TRANS64 P0, [R0+URZ], R3 ;  /* 0x00000003000085a7 */ /* 0x000ea400080010ff */
[----:B--2---:R-:W-:Y:S05]  /*8b80*/  @!P0 BRA `(.L_x_177) ;  /* 0xfffffffc00f08947 */ /* 0x004fea000383ffff */
[----:B------:R-:W-:Y:S05]  /*8b90*/  BRA `(.L_x_178) ;  /* 0xffffffa400bc7947 */ /* 0x000fea000383ffff */
.L_x_59:
[----:B------:R-:W-:-:S07]  /*8ba0*/  MOV R0, UR5 ;  /* 0x0000000500007c02 */ /* 0x000fce0008000f00 */
.L_x_179:
[----:B-1----:R1:W2:Y:S02]  /*8bb0*/  SYNCS.PHASECHK.TRANS64.TRYWAIT P0, [R0+URZ], R3 ;  /* 0x00000003000075a7 */ /* 0x0022a400080011ff */
[----:B--2---:R-:W-:Y:S05]  /*8bc0*/  @!P0 NANOSLEEP.SYNCS 0x989680 ;  /* 0x009896800000895d */ /* 0x004fea0003900000 */
[----:B------:R-:W2:Y:S02]  /*8bd0*/  @!P0 SYNCS.PHASECHK.TRANS64 P0, [R0+URZ], R3 ;  /* 0x00000003000085a7 */ /* 0x000ea400080010ff */
[----:B--2---:R-:W-:Y:S05]  /*8be0*/  @!P0 BRA `(.L_x_179) ;  /* 0xfffffffc00f08947 */ /* 0x004fea000383ffff */
[----:B------:R-:W-:Y:S05]  /*8bf0*/  BRA `(.L_x_180) ;  /* 0xffffffa400c87947 */ /* 0x000fea000383ffff */
.L_x_60:
[----:B------:R-:W-:-:S07]  /*8c00*/  MOV R0, UR5 ;  /* 0x0000000500007c02 */ /* 0x000fce0008000f00 */
.L_x_181:
[----:B-1----:R1:W2:Y:S02]  /*8c10*/  SYNCS.PHASECHK.TRANS64.TRYWAIT P0, [R0+URZ], R3 ;  /* 0x00000003000075a7 */ /* 0x0022a400080011ff */
[----:B--2---:R-:W-:Y:S05]  /*8c20*/  @!P0 NANOSLEEP.SYNCS 0x989680 ;  /* 0x009896800000895d */ /* 0x004fea0003900000 */
[----:B------:R-:W2:Y:S02]  /*8c30*/  @!P0 SYNCS.PHASECHK.TRANS64 P0, [R0+URZ], R3 ;  /* 0x00000003000085a7 */ /* 0x000ea400080010ff */
[----:B--2---:R-:W-:Y:S05]  /*8c40*/  @!P0 BRA `(.L_x_181) ;  /* 0xfffffffc00f08947 */ /* 0x004fea000383ffff */
[----:B------:R-:W-:Y:S05]  /*8c50*/  BRA `(.L_x_182) ;  /* 0xffffffa400d47947 */ /* 0x000fea000383ffff */
.L_x_61:
[----:B------:R-:W-:-:S07]  /*8c60*/  MOV R0, UR5 ;  /* 0x0000000500007c02 */ /* 0x000fce0008000f00 */
.L_x_183:
[----:B-1----:R1:W2:Y:S02]  /*8c70*/  SYNCS.PHASECHK.TRANS64.TRYWAIT P0, [R0+URZ], R3 ;  /* 0x00000003000075a7 */ /* 0x0022a400080011ff */
[----:B--2---:R-:W-:Y:S05]  /*8c80*/  @!P0 NANOSLEEP.SYNCS 0x989680 ;  /* 0x009896800000895d */ /* 0x004fea0003900000 */
[----:B------:R-:W2:Y:S02]  /*8c90*/  @!P0 SYNCS.PHASECHK.TRANS64 P0, [R0+URZ], R3 ;  /* 0x00000003000085a7 */ /* 0x000ea400080010ff */
[----:B--2---:R-:W-:Y:S05]  /*8ca0*/  @!P0 BRA `(.L_x_183) ;  /* 0xfffffffc00f08947 */ /* 0x004fea000383ffff */
[----:B------:R-:W-:Y:S05]  /*8cb0*/  BRA `(.L_x_184) ;  /* 0xffffffa400e07947 */ /* 0x000fea000383ffff */
.L_x_62:
[----:B------:R-:W-:-:S07]  /*8cc0*/  MOV R0, UR5 ;  /* 0x0000000500007c02 */ /* 0x000fce0008000f00 */
.L_x_185:
[----:B-1----:R1:W2:Y:S02]  /*8cd0*/  SYNCS.PHASECHK.TRANS64.TRYWAIT P0, [R0+URZ], R3 ;  /* 0x00000003000075a7 */ /* 0x0022a400080011ff */
[----:B--2---:R-:W-:Y:S05]  /*8ce0*/  @!P0 NANOSLEEP.SYNCS 0x989680 ;  /* 0x009896800000895d */ /* 0x004fea0003900000 */
[----:B------:R-:W2:Y:S02]  /*8cf0*/  @!P0 SYNCS.PHASECHK.TRANS64 P0, [R0+URZ], R3 ;  /* 0x00000003000085a7 */ /* 0x000ea400080010ff */
[----:B--2---:R-:W-:Y:S05]  /*8d00*/  @!P0 BRA `(.L_x_185) ;  /* 0xfffffffc00f08947 */ /* 0x004fea000383ffff */
[----:B------:R-:W-:Y:S05]  /*8d10*/  BRA `(.L_x_186) ;  /* 0xffffffa400ec7947 */ /* 0x000fea000383ffff */
.L_x_63:
[----:B------:R-:W-:-:S07]  /*8d20*/  MOV R0, UR5 ;  /* 0x0000000500007c02 */ /* 0x000fce0008000f00 */
.L_x_187:
[----:B-1----:R1:W2:Y:S02]  /*8d30*/  SYNCS.PHASECHK.TRANS64.TRYWAIT P0, [R0+URZ], R3 ;  /* 0x00000003000075a7 */ /* 0x0022a400080011ff */
[----:B--2---:R-:W-:Y:S05]  /*8d40*/  @!P0 NANOSLEEP.SYNCS 0x989680 ;  /* 0x009896800000895d */ /* 0x004fea0003900000 */
[----:B------:R-:W2:Y:S02]  /*8d50*/  @!P0 SYNCS.PHASECHK.TRANS64 P0, [R0+URZ], R3 ;  /* 0x00000003000085a7 */ /* 0x000ea400080010ff */
[----:B--2---:R-:W-:Y:S05]  /*8d60*/  @!P0 BRA `(.L_x_187) ;  /* 0xfffffffc00f08947 */ /* 0x004fea000383ffff */
[----:B------:R-:W-:Y:S05]  /*8d70*/  BRA `(.L_x_188) ;  /* 0xffffffa400f87947 */ /* 0x000fea000383ffff */
.L_x_64:
[----:B------:R-:W-:-:S07]  /*8d80*/  MOV R0, UR5 ;  /* 0x0000000500007c02 */ /* 0x000fce0008000f00 */
.L_x_189:
[----:B-1----:R1:W2:Y:S02]  /*8d90*/  SYNCS.PHASECHK.TRANS64.TRYWAIT P0, [R0+URZ], R3 ;  /* 0x00000003000075a7 */ /* 0x0022a400080011ff */
[----:B--2---:R-:W-:Y:S05]  /*8da0*/  @!P0 NANOSLEEP.SYNCS 0x989680 ;  /* 0x009896800000895d */ /* 0x004fea0003900000 */
[----:B------:R-:W2:Y:S02]  /*8db0*/  @!P0 SYNCS.PHASECHK.TRANS64 P0, [R0+URZ], R3 ;  /* 0x00000003000085a7 */ /* 0x000ea400080010ff */
[----:B--2---:R-:W-:Y:S05]  /*8dc0*/  @!P0 BRA `(.L_x_189) ;  /* 0xfffffffc00f08947 */ /* 0x004fea000383ffff */
[----:B------:R-:W-:Y:S05]  /*8dd0*/  BRA `(.L_x_190) ;  /* 0xffffffa800047947 */ /* 0x000fea000383ffff */
.L_x_65:
[----:B------:R-:W-:-:S07]  /*8de0*/  MOV R0, UR5 ;  /* 0x0000000500007c02 */ /* 0x000fce0008000f00 */
.L_x_191:
[----:B-1----:R1:W2:Y:S02]  /*8df0*/  SYNCS.PHASECHK.TRANS64.TRYWAIT P0, [R0+URZ], R3 ;  /* 0x00000003000075a7 */ /* 0x0022a400080011ff */
[----:B--2---:R-:W-:Y:S05]  /*8e00*/  @!P0 NANOSLEEP.SYNCS 0x989680 ;  /* 0x009896800000895d */ /* 0x004fea0003900000 */
[----:B------:R-:W2:Y:S02]  /*8e10*/  @!P0 SYNCS.PHASECHK.TRANS64 P0, [R0+URZ], R3 ;  /* 0x00000003000085a7 */ /* 0x000ea400080010ff */
[----:B--2---:R-:W-:Y:S05]  /*8e20*/  @!P0 BRA `(.L_x_191) ;  /* 0xfffffffc00f08947 */ /* 0x004fea000383ffff */
[----:B------:R-:W-:Y:S05]  /*8e30*/  BRA `(.L_x_192) ;  /* 0xffffffa800107947 */ /* 0x000fea000383ffff */
.L_x_66:
[----:B------:R-:W-:-:S07]  /*8e40*/  MOV R0, UR5 ;  /* 0x0000000500007c02 */ /* 0x000fce0008000f00 */
.L_x_193:
[----:B-1----:R1:W2:Y:S02]  /*8e50*/  SYNCS.PHASECHK.TRANS64.TRYWAIT P0, [R0+URZ], R3 ;  /* 0x00000003000075a7 */ /* 0x0022a400080011ff */
[----:B--2---:R-:W-:Y:S05]  /*8e60*/  @!P0 NANOSLEEP.SYNCS 0x989680 ;  /* 0x009896800000895d */ /* 0x004fea0003900000 */
[----:B------:R-:W2:Y:S02]  /*8e70*/  @!P0 SYNCS.PHASECHK.TRANS64 P0, [R0+URZ], R3 ;  /* 0x00000003000085a7 */ /* 0x000ea400080010ff */
[----:B--2---:R-:W-:Y:S05]  /*8e80*/  @!P0 BRA `(.L_x_193) ;  /* 0xfffffffc00f08947 */ /* 0x004fea000383ffff */
[----:B------:R-:W-:Y:S05]  /*8e90*/  BRA `(.L_x_194) ;  /* 0xffffffa8001c7947 */ /* 0x000fea000383ffff */
.L_x_67:
[----:B------:R-:W-:-:S07]  /*8ea0*/  MOV R0, UR5 ;  /* 0x0000000500007c02 */ /* 0x000fce0008000f00 */
.L_x_195:
[----:B-1----:R1:W2:Y:S02]  /*8eb0*/  SYNCS.PHASECHK.TRANS64.TRYWAIT P0, [R0+URZ], R3 ;  /* 0x00000003000075a7 */ /* 0x0022a400080011ff */
[----:B--2---:R-:W-:Y:S05]  /*8ec0*/  @!P0 NANOSLEEP.SYNCS 0x989680 ;  /* 0x009896800000895d */ /* 0x004fea0003900000 */
[----:B------:R-:W2:Y:S02]  /*8ed0*/  @!P0 SYNCS.PHASECHK.TRANS64 P0, [R0+URZ], R3 ;  /* 0x00000003000085a7 */ /* 0x000ea400080010ff */
[----:B--2---:R-:W-:Y:S05]  /*8ee0*/  @!P0 BRA `(.L_x_195) ;  /* 0xfffffffc00f08947 */ /* 0x004fea000383ffff */
[----:B------:R-:W-:Y:S05]  /*8ef0*/  BRA `(.L_x_196) ;  /* 0xffffffa800287947 */ /* 0x000fea000383ffff */
.L_x_68:
[----:B------:R-:W-:-:S07]  /*8f00*/  MOV R0, UR5 ;  /* 0x0000000500007c02 */ /* 0x000fce0008000f00 */
.L_x_197:
[----:B-1----:R1:W2:Y:S02]  /*8f10*/  SYNCS.PHASECHK.TRANS64.TRYWAIT P0, [R0+URZ], R3 ;  /* 0x00000003000075a7 */ /* 0x0022a400080011ff */
[----:B--2---:R-:W-:Y:S05]  /*8f20*/  @!P0 NANOSLEEP.SYNCS 0x989680 ;  /* 0x009896800000895d */ /* 0x004fea0003900000 */
[----:B------:R-:W2:Y:S02]  /*8f30*/  @!P0 SYNCS.PHASECHK.TRANS64 P0, [R0+URZ], R3 ;  /* 0x00000003000085a7 */ /* 0x000ea400080010ff */
[----:B--2---:R-:W-:Y:S05]  /*8f40*/  @!P0 BRA `(.L_x_197) ;  /* 0xfffffffc00f08947 */ /* 0x004fea000383ffff */
[----:B------:R-:W-:Y:S05]  /*8f50*/  BRA `(.L_x_198) ;  /* 0xffffffa800347947 */ /* 0x000fea000383ffff */
.L_x_71:
[----:B--2---:R2:W3:Y:S02]  /*8f60*/  SYNCS.PHASECHK.TRANS64.TRYWAIT P0, [R2+URZ+0x240], R4 ;  /* 0x00024004020075a7 */ /* 0x0044e400080011ff */
[----:B---3--:R-:W-:Y:S05]  /*8f70*/  @!P0 NANOSLEEP.SYNCS 0x989680 ;  /* 0x009896800000895d */ /* 0x008fea0003900000 */
[----:B------:R-:W3:Y:S02]  /*8f80*/  @!P0 SYNCS.PHASECHK.TRANS64 P0, [R2+URZ+0x240], R4 ;  /* 0x00024004020085a7 */ /* 0x000ee400080010ff */
[----:B---3--:R-:W-:Y:S05]  /*8f90*/  @!P0 BRA `(.L_x_71) ;  /* 0xfffffffc00f08947 */ /* 0x008fea000383ffff */
[----:B------:R-:W-:Y:S05]  /*8fa0*/  BRA `(.L_x_199) ;  /* 0xffffffa800907947 */ /* 0x000fea000383ffff */
.L_x_72:
[----:B------:R-:W-:-:S07]  /*8fb0*/  MOV R2, UR4 ;  /* 0x0000000400027c02 */ /* 0x000fce0008000f00 */
.L_x_200:
[----:B--2---:R2:W3:Y:S02]  /*8fc0*/  SYNCS.PHASECHK.TRANS64.TRYWAIT P0, [R2+URZ+0x1f0], R5 ;  /* 0x0001f005020075a7 */ /* 0x0044e400080011ff */
[----:B---3--:R-:W-:Y:S05]  /*8fd0*/  @!P0 NANOSLEEP.SYNCS 0x989680 ;  /* 0x009896800000895d */ /* 0x008fea0003900000 */
[----:B------:R-:W3:Y:S02]  /*8fe0*/  @!P0 SYNCS.PHASECHK.TRANS64 P0, [R2+URZ+0x1f0], R5 ;  /* 0x0001f005020085a7 */ /* 0x000ee400080010ff */
[----:B---3--:R-:W-:Y:S05]  /*8ff0*/  @!P0 BRA `(.L_x_200) ;  /* 0xfffffffc00f08947 */ /* 0x008fea000383ffff */
[----:B------:R-:W-:Y:S05]  /*9000*/  BRA `(.L_x_201) ;  /* 0xffffffa800a07947 */ /* 0x000fea000383ffff */
.L_x_73:
[----:B--2---:R2:W3:Y:S02]  /*9010*/  SYNCS.PHASECHK.TRANS64.TRYWAIT P1, [R2+URZ+0x1e0], R4 ;  /* 0x0001e004020075a7 */ /* 0x0044e400080211ff */
[----:B---3--:R-:W-:Y:S05]  /*9020*/  @!P1 NANOSLEEP.SYNCS 0x989680 ;  /* 0x009896800000995d */ /* 0x008fea0003900000 */
[----:B------:R-:W3:Y:S02]  /*9030*/  @!P1 SYNCS.PHASECHK.TRANS64 P1, [R2+URZ+0x1e0], R4 ;  /* 0x0001e004020095a7 */ /* 0x000ee400080210ff */
[----:B---3--:R-:W-:Y:S05]  /*9040*/  @!P1 BRA `(.L_x_73) ;  /* 0xfffffffc00f09947 */ /* 0x008fea000383ffff */
[----:B------:R-:W-:Y:S05]  /*9050*/  BRA `(.L_x_202) ;  /* 0xffffffa800d07947 */ /* 0x000fea000383ffff */
.L_x_76:
[----:B------:R-:W-:-:S07]  /*9060*/  MOV R0, UR4 ;  /* 0x0000000400007c02 */ /* 0x000fce0008000f00 */
.L_x_203:
[----:B--2---:R2:W3:Y:S02]  /*9070*/  SYNCS.PHASECHK.TRANS64.TRYWAIT P0, [R0+URZ+0x1f0], R2 ;  /* 0x0001f002000075a7 */ /* 0x0044e400080011ff */
[----:B---3--:R-:W-:Y:S05]  /*9080*/  @!P0 NANOSLEEP.SYNCS 0x989680 ;  /* 0x009896800000895d */ /* 0x008fea0003900000 */
[----:B------:R-:W3:Y:S02]  /*9090*/  @!P0 SYNCS.PHASECHK.TRANS64 P0, [R0+URZ+0x1f0], R2 ;  /* 0x0001f002000085a7 */ /* 0x000ee400080010ff */
[----:B---3--:R-:W-:Y:S05]  /*90a0*/  @!P0 BRA `(.L_x_203) ;  /* 0xfffffffc00f08947 */ /* 0x008fea000383ffff */
[----:B------:R-:W-:Y:S05]  /*90b0*/  BRA `(.L_x_75) ;  /* 0xffffffac00247947 */ /* 0x000fea000383ffff */
.L_x_83:
[----:B-1----:R1:W2:Y:S02]  /*90c0*/  SYNCS.PHASECHK.TRANS64.TRYWAIT P1, [R0+URZ+0x1e0], R2 ;  /* 0x0001e002000075a7 */ /* 0x0022a400080211ff */
[----:B--2---:R-:W-:Y:S05]  /*90d0*/  @!P1 NANOSLEEP.SYNCS 0x989680 ;  /* 0x009896800000995d */ /* 0x004fea0003900000 */
[----:B------:R-:W2:Y:S02]  /*90e0*/  @!P1 SYNCS.PHASECHK.TRANS64 P1, [R0+URZ+0x1e0], R2 ;  /* 0x0001e002000095a7 */ /* 0x000ea400080210ff */
[----:B--2---:R-:W-:Y:S05]  /*90f0*/  @!P1 BRA `(.L_x_83) ;  /* 0xfffffffc00f09947 */ /* 0x004fea000383ffff */
[----:B------:R-:W-:Y:S05]  /*9100*/  BRA `(.L_x_204) ;  /* 0xffffffb000887947 */ /* 0x000fea000383ffff */
.L_x_84:
[----:B------:R-:W-:-:S07]  /*9110*/  MOV R2, UR23 ;  /* 0x0000001700027c02 */ /* 0x000fce0008000f00 */
.L_x_205:
[----:B-1----:R1:W2:Y:S02]  /*9120*/  SYNCS.PHASECHK.TRANS64.TRYWAIT P0, [R2+URZ+0x220], R0 ;  /* 0x00022000020075a7 */ /* 0x0022a400080011ff */
[----:B--2---:R-:W-:Y:S05]  /*9130*/  @!P0 NANOSLEEP.SYNCS 0x989680 ;  /* 0x009896800000895d */ /* 0x004fea0003900000 */
[----:B------:R-:W2:Y:S02]  /*9140*/  @!P0 SYNCS.PHASECHK.TRANS64 P0, [R2+URZ+0x220], R0 ;  /* 0x00022000020085a7 */ /* 0x000ea400080010ff */
[----:B--2---:R-:W-:Y:S05]  /*9150*/  @!P0 BRA `(.L_x_205) ;  /* 0xfffffffc00f08947 */ /* 0x004fea000383ffff */
[----:B------:R-:W-:Y:S05]  /*9160*/  BRA `(.L_x_206) ;  /* 0xffffffb000d87947 */ /* 0x000fea000383ffff */
.L_x_87:
[----:B------:R-:W-:Y:S07]  /*9170*/  MOV R0, UR5 ;  /* 0x0000000500007c02 */ /* 0x000fee0008000f00 */
.L_x_207:
[----:B-1----:R1:W2:Y:S02]  /*9180*/  SYNCS.PHASECHK.TRANS64.TRYWAIT P0, [R0+URZ], R2 ;  /* 0x00000002000075a7 */ /* 0x0022a400080011ff */
[----:B--2---:R-:W-:Y:S05]  /*9190*/  @!P0 NANOSLEEP.SYNCS 0x989680 ;  /* 0x009896800000895d */ /* 0x004fea0003900000 */
[----:B------:R-:W2:Y:S02]  /*91a0*/  @!P0 SYNCS.PHASECHK.TRANS64 P0, [R0+URZ], R2 ;  /* 0x00000002000085a7 */ /* 0x000ea400080010ff */
[----:B--2---:R-:W-:Y:S05]  /*91b0*/  @!P0 BRA `(.L_x_207) ;  /* 0xfffffffc00f08947 */ /* 0x004fea000383ffff */
[----:B------:R-:W-:Y:S05]  /*91c0*/  BRA `(.L_x_86) ;  /* 0xffffffb000f47947 */ /* 0x000fea000383ffff */
.L_x_90:
[----:B------:R-:W-:-:S07]  /*91d0*/  MOV R0, UR4 ;  /* 0x0000000400007c02 */ /* 0x000fce0008000f00 */
.L_x_208:
[----:B--2---:R2:W4:Y:S02]  /*91e0*/  SYNCS.PHASECHK.TRANS64.TRYWAIT P0, [R0+URZ], R2 ;  /* 0x00000002000075a7 */ /* 0x00452400080011ff */
[----:B----4-:R-:W-:Y:S05]  /*91f0*/  @!P0 NANOSLEEP.SYNCS 0x989680 ;  /* 0x009896800000895d */ /* 0x010fea0003900000 */
[----:B------:R-:W4:Y:S02]  /*9200*/  @!P0 SYNCS.PHASECHK.TRANS64 P0, [R0+URZ], R2 ;  /* 0x00000002000085a7 */ /* 0x000f2400080010ff */
[----:B----4-:R-:W-:Y:S05]  /*9210*/  @!P0 BRA `(.L_x_208) ;  /* 0xfffffffc00f08947 */ /* 0x010fea000383ffff */
[----:B------:R-:W-:Y:S05]  /*9220*/  BRA `(.L_x_209) ;  /* 0xffffffb400a87947 */ /* 0x000fea000383ffff */
.L_x_91:
[----:B------:R-:W-:-:S07]  /*9230*/  MOV R0, UR5 ;  /* 0x0000000500007c02 */ /* 0x000fce0008000f00 */
.L_x_210:
[----:B-1----:R1:W2:Y:S02]  /*9240*/  SYNCS.PHASECHK.TRANS64.TRYWAIT P0, [R0+URZ], R3 ;  /* 0x00000003000075a7 */ /* 0x0022a400080011ff */
[----:B--2---:R-:W-:Y:S05]  /*9250*/  @!P0 NANOSLEEP.SYNCS 0x989680 ;  /* 0x009896800000895d */ /* 0x004fea0003900000 */
[----:B------:R-:W2:Y:S02]  /*9260*/  @!P0 SYNCS.PHASECHK.TRANS64 P0, [R0+URZ], R3 ;  /* 0x00000003000085a7 */ /* 0x000ea400080010ff */
[----:B--2---:R-:W-:Y:S05]  /*9270*/  @!P0 BRA `(.L_x_210) ;  /* 0xfffffffc00f08947 */ /* 0x004fea000383ffff */
[----:B------:R-:W-:Y:S05]  /*9280*/  BRA `(.L_x_211) ;  /* 0xffffffb400b47947 */ /* 0x000fea000383ffff */
.L_x_92:
[----:B------:R-:W-:-:S07]  /*9290*/  MOV R0, UR5 ;  /* 0x0000000500007c02 */ /* 0x000fce0008000f00 */
.L_x_212:
[----:B-1----:R1:W2:Y:S02]  /*92a0*/  SYNCS.PHASECHK.TRANS64.TRYWAIT P0, [R0+URZ], R3 ;  /* 0x00000003000075a7 */ /* 0x0022a400080011ff */
[----:B--2---:R-:W-:Y:S05]  /*92b0*/  @!P0 NANOSLEEP.SYNCS 0x989680 ;  /* 0x009896800000895d */ /* 0x004fea0003900000 */
[----:B------:R-:W2:Y:S02]  /*92c0*/  @!P0 SYNCS.PHASECHK.TRANS64 P0, [R0+URZ], R3 ;  /* 0x00000003000085a7 */ /* 0x000ea400080010ff */
[----:B--2---:R-:W-:Y:S05]  /*92d0*/  @!P0 BRA `(.L_x_212) ;  /* 0xfffffffc00f08947 */ /* 0x004fea000383ffff */
[----:B------:R-:W-:Y:S05]  /*92e0*/  BRA `(.L_x_213) ;  /* 0xffffffb400c07947 */ /* 0x000fea000383ffff */
.L_x_93:
[----:B-1----:R-:W-:-:S07]  /*92f0*/  MOV R0, UR4 ;  /* 0x0000000400007c02 */ /* 0x002fce0008000f00 */
.L_x_214:
[----:B-1----:R1:W2:Y:S02]  /*9300*/  SYNCS.PHASECHK.TRANS64.TRYWAIT P0, [R0+URZ], R2 ;  /* 0x00000002000075a7 */ /* 0x0022a400080011ff */
[----:B--2---:R-:W-:Y:S05]  /*9310*/  @!P0 NANOSLEEP.SYNCS 0x989680 ;  /* 0x009896800000895d */ /* 0x004fea0003900000 */
[----:B------:R-:W2:Y:S02]  /*9320*/  @!P0 SYNCS.PHASECHK.TRANS64 P0, [R0+URZ], R2 ;  /* 0x00000002000085a7 */ /* 0x000ea400080010ff */
[----:B--2---:R-:W-:Y:S05]  /*9330*/  @!P0 BRA `(.L_x_214) ;  /* 0xfffffffc00f08947 */ /* 0x004fea000383ffff */
[----:B------:R-:W-:Y:S05]  /*9340*/  BRA `(.L_x_215) ;  /* 0xffffffb400cc7947 */ /* 0x000fea000383ffff */
.L_x_98:
[----:B--2---:R2:W3:Y:S02]  /*9350*/  SYNCS.PHASECHK.TRANS64.TRYWAIT P0, [R8+URZ+0x1e0], R0 ;  /* 0x0001e000080075a7 */ /* 0x0044e400080011ff */
[----:B---3--:R-:W-:Y:S05]  /*9360*/  @!P0 NANOSLEEP.SYNCS 0x989680 ;  /* 0x009896800000895d */ /* 0x008fea0003900000 */
[----:B------:R-:W3:Y:S02]  /*9370*/  @!P0 SYNCS.PHASECHK.TRANS64 P0, [R8+URZ+0x1e0], R0 ;  /* 0x0001e000080085a7 */ /* 0x000ee400080010ff */
[----:B---3--:R-:W-:Y:S05]  /*9380*/  @!P0 BRA `(.L_x_98) ;  /* 0xfffffffc00f08947 */ /* 0x008fea000383ffff */
[----:B------:R-:W-:Y:S05]  /*9390*/  BRA `(.L_x_216) ;  /* 0xffffffb800f07947 */ /* 0x000fea000383ffff */
.L_x_101:
[----:B--2---:R-:W-:Y:S07]  /*93a0*/  MOV R0, UR24 ;  /* 0x0000001800007c02 */ /* 0x004fee0008000f00 */
.L_x_217:
[----:B--2---:R2:W3:Y:S02]  /*93b0*/  SYNCS.PHASECHK.TRANS64.TRYWAIT P1, [R0+URZ+0x1d8], R2 ;  /* 0x0001d802000075a7 */ /* 0x0044e400080211ff */
[----:B---3--:R-:W-:Y:S05]  /*93c0*/  @!P1 NANOSLEEP.SYNCS 0x989680 ;  /* 0x009896800000995d */ /* 0x008fea0003900000 */
[----:B------:R-:W3:Y:S02]  /*93d0*/  @!P1 SYNCS.PHASECHK.TRANS64 P1, [R0+URZ+0x1d8], R2 ;  /* 0x0001d802000095a7 */ /* 0x000ee400080210ff */
[----:B---3--:R-:W-:Y:S05]  /*93e0*/  @!P1 BRA `(.L_x_217) ;  /* 0xfffffffc00f09947 */ /* 0x008fea000383ffff */
[----:B------:R-:W-:Y:S05]  /*93f0*/  BRA `(.L_x_100) ;  /* 0xffffffc000687947 */ /* 0x000fea000383ffff */
.L_x_104:
[----:B------:R-:W-:Y:S07]  /*9400*/  MOV R0, UR4 ;  /* 0x0000000400007c02 */ /* 0x000fee0008000f00 */
.L_x_218:
[----:B--2---:R2:W3:Y:S02]  /*9410*/  SYNCS.PHASECHK.TRANS64.TRYWAIT P0, [R0+URZ+0x1b8], R2 ;  /* 0x0001b802000075a7 */ /* 0x0044e400080011ff */
[----:B---3--:R-:W-:Y:S05]  /*9420*/  @!P0 NANOSLEEP.SYNCS 0x989680 ;  /* 0x009896800000895d */ /* 0x008fea0003900000 */
[----:B------:R-:W3:Y:S02]  /*9430*/  @!P0 SYNCS.PHASECHK.TRANS64 P0, [R0+URZ+0x1b8], R2 ;  /* 0x0001b802000085a7 */ /* 0x000ee400080010ff */
[----:B---3--:R-:W-:Y:S05]  /*9440*/  @!P0 BRA `(.L_x_218) ;  /* 0xfffffffc00f08947 */ /* 0x008fea000383ffff */
[----:B------:R-:W-:Y:S05]  /*9450*/  BRA `(.L_x_219) ;  /* 0xffffffc000c47947 */ /* 0x000fea000383ffff */
.L_x_105:
[----:B------:R-:W-:Y:S07]  /*9460*/  MOV R2, UR5 ;  /* 0x0000000500027c02 */ /* 0x000fee0008000f00 */
.L_x_220:
[----:B--2---:R2:W3:Y:S02]  /*9470*/  SYNCS.PHASECHK.TRANS64.TRYWAIT P0, [R2+URZ+0x1b8], R0 ;  /* 0x0001b800020075a7 */ /* 0x0044e400080011ff */
[----:B---3--:R-:W-:Y:S05]  /*9480*/  @!P0 NANOSLEEP.SYNCS 0x989680 ;  /* 0x009896800000895d */ /* 0x008fea0003900000 */
[----:B------:R-:W3:Y:S02]  /*9490*/  @!P0 SYNCS.PHASECHK.TRANS64 P0, [R2+URZ+0x1b8], R0 ;  /* 0x0001b800020085a7 */ /* 0x000ee400080010ff */
[----:B---3--:R-:W-:Y:S05]  /*94a0*/  @!P0 BRA `(.L_x_220) ;  /* 0xfffffffc00f08947 */ /* 0x008fea000383ffff */
[----:B------:R-:W-:Y:S05]  /*94b0*/  BRA `(.L_x_221) ;  /* 0xffffffc4002c7947 */ /* 0x000fea000383ffff */
.L_x_107:
[----:B------:R-:W-:-:S07]  /*94c0*/  MOV R0, UR4 ;  /* 0x0000000400007c02 */ /* 0x000fce0008000f00 */
.L_x_222:
[----:B---3--:R3:W4:Y:S02]  /*94d0*/  SYNCS.PHASECHK.TRANS64.TRYWAIT P0, [R0+URZ], R2 ;  /* 0x00000002000075a7 */ /* 0x00872400080011ff */
[----:B----4-:R-:W-:Y:S05]  /*94e0*/  @!P0 NANOSLEEP.SYNCS 0x989680 ;  /* 0x009896800000895d */ /* 0x010fea0003900000 */
[----:B------:R-:W4:Y:S02]  /*94f0*/  @!P0 SYNCS.PHASECHK.TRANS64 P0, [R0+URZ], R2 ;  /* 0x00000002000085a7 */ /* 0x000f2400080010ff */
[----:B----4-:R-:W-:Y:S05]  /*9500*/  @!P0 BRA `(.L_x_222) ;  /* 0xfffffffc00f08947 */ /* 0x010fea000383ffff */
[----:B------:R-:W-:Y:S05]  /*9510*/  BRA `(.L_x_223) ;  /* 0xffffffc400c07947 */ /* 0x000fea000383ffff */
.L_x_108:
[----:B------:R-:W-:-:S07]  /*9520*/  MOV R0, UR5 ;  /* 0x0000000500007c02 */ /* 0x000fce0008000f00 */
.L_x_224:
[----:B--2---:R2:W3:Y:S02]  /*9530*/  SYNCS.PHASECHK.TRANS64.TRYWAIT P0, [R0+URZ], R2 ;  /* 0x00000002000075a7 */ /* 0x0044e400080011ff */
[----:B---3--:R-:W-:Y:S05]  /*9540*/  @!P0 NANOSLEEP.SYNCS 0x989680 ;  /* 0x009896800000895d */ /* 0x008fea0003900000 */
[----:B------:R-:W3:Y:S02]  /*9550*/  @!P0 SYNCS.PHASECHK.TRANS64 P0, [R0+URZ], R2 ;  /* 0x00000002000085a7 */ /* 0x000ee400080010ff */
[----:B---3--:R-:W-:Y:S05]  /*9560*/  @!P0 BRA `(.L_x_224) ;  /* 0xfffffffc00f08947 */ /* 0x008fea000383ffff */
[----:B------:R-:W-:Y:S05]  /*9570*/  BRA `(.L_x_225) ;  /* 0xffffffc400cc7947 */ /* 0x000fea000383ffff */
.L_x_110:
[----:B-1----:R1:W2:Y:S02]  /*9580*/  SYNCS.PHASECHK.TRANS64.TRYWAIT P0, [R0+URZ+0x1e0], R2 ;  /* 0x0001e002000075a7 */ /* 0x0022a400080011ff */
[----:B--2---:R-:W-:Y:S05]  /*9590*/  @!P0 NANOSLEEP.SYNCS 0x989680 ;  /* 0x009896800000895d */ /* 0x004fea0003900000 */
[----:B------:R-:W2:Y:S02]  /*95a0*/  @!P0 SYNCS.PHASECHK.TRANS64 P0, [R0+URZ+0x1e0], R2 ;  /* 0x0001e002000085a7 */ /* 0x000ea400080010ff */
[----:B--2---:R-:W-:Y:S05]  /*95b0*/  @!P0 BRA `(.L_x_110) ;  /* 0xfffffffc00f08947 */ /* 0x004fea000383ffff */
[----:B------:R-:W-:Y:S05]  /*95c0*/  BRA `(.L_x_226) ;  /* 0xffffffc800b87947 */ /* 0x000fea000383ffff */
.L_x_120:
[----:B-1----:R1:W3:Y:S02]  /*95d0*/  SYNCS.PHASECHK.TRANS64.TRYWAIT P1, [R2+URZ+0x1a0], R4 ;  /* 0x0001a004020075a7 */ /* 0x0022e400080211ff */
[----:B---3--:R-:W-:Y:S05]  /*95e0*/  @!P1 NANOSLEEP.SYNCS 0x989680 ;  /* 0x009896800000995d */ /* 0x008fea0003900000 */
[----:B------:R-:W3:Y:S02]  /*95f0*/  @!P1 SYNCS.PHASECHK.TRANS64 P1, [R2+URZ+0x1a0], R4 ;  /* 0x0001a004020095a7 */ /* 0x000ee400080210ff */
[----:B---3--:R-:W-:Y:S05]  /*9600*/  @!P1 BRA `(.L_x_120) ;  /* 0xfffffffc00f09947 */ /* 0x008fea000383ffff */
[----:B------:R-:W-:Y:S05]  /*9610*/  BRA `(.L_x_119) ;  /* 0xffffffd800287947 */ /* 0x000fea000383ffff */
.L_x_122:
[----:B-1----:R1:W2:Y:S02]  /*9620*/  SYNCS.PHASECHK.TRANS64.TRYWAIT P0, [R27+URZ+0x200], R3 ;  /* 0x000200031b0075a7 */ /* 0x0022a400080011ff */
[----:B--2---:R-:W-:Y:S05]  /*9630*/  @!P0 NANOSLEEP.SYNCS 0x989680 ;  /* 0x009896800000895d */ /* 0x004fea0003900000 */
[----:B------:R-:W2:Y:S02]  /*9640*/  @!P0 SYNCS.PHASECHK.TRANS64 P0, [R27+URZ+0x200], R3 ;  /* 0x000200031b0085a7 */ /* 0x000ea400080010ff */
[----:B--2---:R-:W-:Y:S05]  /*9650*/  @!P0 BRA `(.L_x_122) ;  /* 0xfffffffc00f08947 */ /* 0x004fea000383ffff */
[----:B------:R-:W-:Y:S05]  /*9660*/  BRA `(.L_x_121) ;  /* 0xffffffd800787947 */ /* 0x000fea000383ffff */
.L_x_133:
[----:B-1----:R1:W2:Y:S02]  /*9670*/  SYNCS.PHASECHK.TRANS64.TRYWAIT P0, [R2+URZ+0x1a0], R63 ;  /* 0x0001a03f020075a7 */ /* 0x0022a400080011ff */
[----:B--2---:R-:W-:Y:S05]  /*9680*/  @!P0 NANOSLEEP.SYNCS 0x989680 ;  /* 0x009896800000895d */ /* 0x004fea0003900000 */
[----:B------:R-:W2:Y:S02]  /*9690*/  @!P0 SYNCS.PHASECHK.TRANS64 P0, [R2+URZ+0x1a0], R63 ;  /* 0x0001a03f020085a7 */ /* 0x000ea400080010ff */
[----:B--2---:R-:W-:Y:S05]  /*96a0*/  @!P0 BRA `(.L_x_133) ;  /* 0xfffffffc00f08947 */ /* 0x004fea000383ffff */
[----:B------:R-:W-:Y:S05]  /*96b0*/  BRA `(.L_x_132) ;  /* 0xffffffe0008c7947 */ /* 0x000fea000383ffff */
        .weak           $__internal_0_$__cuda_sm10x_tcgen05_guardrail_trap_col_being_dealloced_not_returned_by_alloc
        .type           $__internal_0_$__cuda_sm10x_tcgen05_guardrail_trap_col_being_dealloced_not_returned_by_alloc,@function
        .size           $__internal_0_$__cuda_sm10x_tcgen05_guardrail_trap_col_being_dealloced_not_returned_by_alloc,($__internal_1_$__cuda_sm10x_tcgen05_guardrail_trap_phase_invalid_during_alloc - $__internal_0_$__cuda_sm10x_tcgen05_guardrail_trap_col_being_dealloced_not_returned_by_alloc)
$__internal_0_$__cuda_sm10x_tcgen05_guardrail_trap_col_being_dealloced_not_returned_by_alloc:
[----:B------:R-:W-:Y:S05]  /*96c0*/  BPT.TRAP 0x1 ;  /* 0x000000040000795c */ /* 0x000fea0000300000 */
[----:B------:R-:W-:-:S04]  /*96d0*/  HFMA2 R3, -RZ, RZ, 0, 0 ;  /* 0x00000000ff037431 */ /* 0x000fc800000001ff */
[----:B------:R-:W-:Y:S05]  /*96e0*/  RET.REL.NODEC R2 `(_ZN7cutlass13device_kernelINS_4gemm6kernel13GemmUniversalIN4cute5tupleIJiiiiEEENS1_10collective13CollectiveMmaINS1_35MainloopSm100TmaUmmaWarpSpecializedILi26ELi2ELi4ENS5_IJNS4_1CILi4EEENSA_ILi1EEESC_EEEEENS5_IJNSA_ILi64EEESF_NSA_ILi32EEEEEENS_10bfloat16_tENS5_IJlSC_lEEESI_SJ_NS4_8TiledMMAINS4_8MMA_AtomIJNS4_20SM100_MMA_F16BF16_SSISI_SI_fLi64ELi64ELNS4_4UMMA5MajorE0ELSO_0ELNSN_7ScaleInE0ELSP_0EEEEEENS4_6LayoutINS5_IJSC_SC_SC_EEENS5_IJNSA_ILi0EEESU_SU_EEEEENS5_IJNS4_10UnderscoreESX_SX_EEEEENS4_13SM90_TMA_LOADENS4_14ComposedLayoutINS4_7SwizzleILi2ELi4ELi3EEENS4_18smem_ptr_flag_bitsILi16EEENSS_INS5_IJNSA_ILi8EEESG_EEENS5_IJSG_SC_EEEEEEEvNS4_8identityENS4_23SM90_TMA_LOAD_MULTICASTES1A_vS1B_EENS_8epilogue10collective18CollectiveEpilogueINS1E_23Sm100TmaWarpSpecializedILi3ELi2ELi16ELb1ELb0EEEJSH_NS5_IJNSS_ISF_SC_EENSS_ISG_SC_EEEEESI_SJ_SI_SJ_NS1E_6fusion15FusionCallbacksIS1I_NS1M_17LinearCombinationISI_fSI_fLNS_15FloatRoundStyleE2EEESH_S1L_JEEENS4_5SM1004TMEM4LOAD26SM100_TMEM_LOAD_16dp256b4xES10_S1A_NS4_17SM75_U32x4_LDSM_NENS4_14SM90_TMA_STOREES1A_NS4_17SM90_U32x4_STSM_NENS4_39AutoVectorizingCopyWithAssumedAlignmentILi128EEEEEEvvEEEEvNT_6ParamsE) ;  /* 0xffffff6802447950 */ /* 0x000fea0003c3ffff */
        .weak           $__internal_1_$__cuda_sm10x_tcgen05_guardrail_trap_phase_invalid_during_alloc
        .type           $__internal_1_$__cuda_sm10x_tcgen05_guardrail_trap_phase_invalid_during_alloc,@function
        .size           $__internal_1_$__cuda_sm10x_tcgen05_guardrail_trap_phase_invalid_during_alloc,($__internal_2_$__cuda_sm10x_tcgen05_guardrail_trap_unallocated_columns_being_dealloced - $__internal_1_$__cuda_sm10x_tcgen05_guardrail_trap_phase_invalid_during_alloc)
$__internal_1_$__cuda_sm10x_tcgen05_guardrail_trap_phase_invalid_during_alloc:
[----:B------:R-:W-:Y:S05]  /*96f0*/  BPT.TRAP 0x1 ;  /* 0x000000040000795c */ /* 0x000fea0000300000 */
[----:B------:R-:W-:-:S04]  /*9700*/  MOV R5, 0x0 ;  /* 0x0000000000057802 */ /* 0x000fc80000000f00 */
[----:B------:R-:W-:Y:S05]  /*9710*/  RET.REL.NODEC R4 `(_ZN7cutlass13device_kernelINS_4gemm6kernel13GemmUniversalIN4cute5tupleIJiiiiEEENS1_10collective13CollectiveMmaINS1_35MainloopSm100TmaUmmaWarpSpecializedILi26ELi2ELi4ENS5_IJNS4_1CILi4EEENSA_ILi1EEESC_EEEEENS5_IJNSA_ILi64EEESF_NSA_ILi32EEEEEENS_10bfloat16_tENS5_IJlSC_lEEESI_SJ_NS4_8TiledMMAINS4_8MMA_AtomIJNS4_20SM100_MMA_F16BF16_SSISI_SI_fLi64ELi64ELNS4_4UMMA5MajorE0ELSO_0ELNSN_7ScaleInE0ELSP_0EEEEEENS4_6LayoutINS5_IJSC_SC_SC_EEENS5_IJNSA_ILi0EEESU_SU_EEEEENS5_IJNS4_10UnderscoreESX_SX_EEEEENS4_13SM90_TMA_LOADENS4_14ComposedLayoutINS4_7SwizzleILi2ELi4ELi3EEENS4_18smem_ptr_flag_bitsILi16EEENSS_INS5_IJNSA_ILi8EEESG_EEENS5_IJSG_SC_EEEEEEEvNS4_8identityENS4_23SM90_TMA_LOAD_MULTICASTES1A_vS1B_EENS_8epilogue10collective18CollectiveEpilogueINS1E_23Sm100TmaWarpSpecializedILi3ELi2ELi16ELb1ELb0EEEJSH_NS5_IJNSS_ISF_SC_EENSS_ISG_SC_EEEEESI_SJ_SI_SJ_NS1E_6fusion15FusionCallbacksIS1I_NS1M_17LinearCombinationISI_fSI_fLNS_15FloatRoundStyleE2EEESH_S1L_JEEENS4_5SM1004TMEM4LOAD26SM100_TMEM_LOAD_16dp256b4xES10_S1A_NS4_17SM75_U32x4_LDSM_NENS4_14SM90_TMA_STOREES1A_NS4_17SM90_U32x4_STSM_NENS4_39AutoVectorizingCopyWithAssumedAlignmentILi128EEEEEEvvEEEEvNT_6ParamsE) ;  /* 0xffffff6804387950 */ /* 0x000fea0003c3ffff */
        .weak           $__internal_2_$__cuda_sm10x_tcgen05_guardrail_trap_unallocated_columns_being_dealloced
        .type           $__internal_2_$__cuda_sm10x_tcgen05_guardrail_trap_unallocated_columns_being_dealloced,@function
        .size           $__internal_2_$__cuda_sm10x_tcgen05_guardrail_trap_unallocated_columns_being_dealloced,(.L_x_228 - $__internal_2_$__cuda_sm10x_tcgen05_guardrail_trap_unallocated_columns_being_dealloced)
$__internal_2_$__cuda_sm10x_tcgen05_guardrail_trap_unallocated_columns_being_dealloced:
[----:B------:R-:W-:Y:S05]  /*9720*/  BPT.TRAP 0x1 ;  /* 0x000000040000795c */ /* 0x000fea0000300000 */
[----:B------:R-:W-:-:S04]  /*9730*/  HFMA2 R3, -RZ, RZ, 0, 0 ;  /* 0x00000000ff037431 */ /* 0x000fc800000001ff */
[----:B------:R-:W-:Y:S05]  /*9740*/  RET.REL.NODEC R2 `(_ZN7cutlass13device_kernelINS_4gemm6kernel13GemmUniversalIN4cute5tupleIJiiiiEEENS1_10collective13CollectiveMmaINS1_35MainloopSm100TmaUmmaWarpSpecializedILi26ELi2ELi4ENS5_IJNS4_1CILi4EEENSA_ILi1EEESC_EEEEENS5_IJNSA_ILi64EEESF_NSA_ILi32EEEEEENS_10bfloat16_tENS5_IJlSC_lEEESI_SJ_NS4_8TiledMMAINS4_8MMA_AtomIJNS4_20SM100_MMA_F16BF16_SSISI_SI_fLi64ELi64ELNS4_4UMMA5MajorE0ELSO_0ELNSN_7ScaleInE0ELSP_0EEEEEENS4_6LayoutINS5_IJSC_SC_SC_EEENS5_IJNSA_ILi0EEESU_SU_EEEEENS5_IJNS4_10UnderscoreESX_SX_EEEEENS4_13SM90_TMA_LOADENS4_14ComposedLayoutINS4_7SwizzleILi2ELi4ELi3EEENS4_18smem_ptr_flag_bitsILi16EEENSS_INS5_IJNSA_ILi8EEESG_EEENS5_IJSG_SC_EEEEEEEvNS4_8identityENS4_23SM90_TMA_LOAD_MULTICASTES1A_vS1B_EENS_8epilogue10collective18CollectiveEpilogueINS1E_23Sm100TmaWarpSpecializedILi3ELi2ELi16ELb1ELb0EEEJSH_NS5_IJNSS_ISF_SC_EENSS_ISG_SC_EEEEESI_SJ_SI_SJ_NS1E_6fusion15FusionCallbacksIS1I_NS1M_17LinearCombinationISI_fSI_fLNS_15FloatRoundStyleE2EEESH_S1L_JEEENS4_5SM1004TMEM4LOAD26SM100_TMEM_LOAD_16dp256b4xES10_S1A_NS4_17SM75_U32x4_LDSM_NENS4_14SM90_TMA_STOREES1A_NS4_17SM90_U32x4_STSM_NENS4_39AutoVectorizingCopyWithAssumedAlignmentILi128EEEEEEvvEEEEvNT_6ParamsE) ;  /* 0xffffff68022c7950 */ /* 0x000fea0003c3ffff */
.L_x_227:
[----:B------:R-:W-:-:S00]  /*9750*/  BRA `(.L_x_227) ;  /* 0xfffffffc00fc7947 */ /* 0x000fc0000383ffff */
[----:B------:R-:W-:-:S00]  /*9760*/  NOP ;  /* 0x0000000000007918 */ /* 0x000fc00000000000 */
        /* <DEDUP_REMOVED lines=9> */
.L_x_228:


//--------------------- .nv.global.init           --------------------------
	.section	.nv.global.init,"aw",@progbits
.nv.global.init:
	.type		$str$27,@object
	.size		$str$27,($str$28 - $str$27)
$str$27:
        /*0000*/ 	.byte	0x28, 0x61, 0x64, 0x64, 0x72, 0x65, 0x73, 0x73, 0x20, 0x26, 0x20, 0x6d, 0x61, 0x73, 0x6b, 0x29
        /*0010*/ 	.byte	0x20, 0x3d, 0x3d, 0x20, 0x30, 0x00
	.type		$str$28,@object
	.size		$str$28,($str$26 - $str$28)
$str$28:
        /*0016*/ 	.byte	0x2f, 0x74, 0x6d, 0x70, 0x2f, 0x63, 0x75, 0x74, 0x6c, 0x61, 0x73, 0x73, 0x5f, 0x73, 0x77, 0x65
        /*0026*/ 	.byte	0x65, 0x70, 0x5f, 0x73, 0x72, 0x63, 0x2f, 0x69, 0x6e, 0x63, 0x6c, 0x75, 0x64, 0x65, 0x2f, 0x63
        /*0036*/ 	.byte	0x75, 0x74, 0x65, 0x2f, 0x70, 0x6f, 0x69, 0x6e, 0x74, 0x65, 0x72, 0x5f, 0x66, 0x6c, 0x61, 0x67
        /*0046*/ 	.byte	0x67, 0x65, 0x64, 0x2e, 0x68, 0x70, 0x70, 0x00
	.type		$str$26,@object
	.size		$str$26,($str$25 - $str$26)
$str$26:
        /*004e*/ 	.byte	0x2f, 0x74, 0x6d, 0x70, 0x2f, 0x63, 0x75, 0x74, 0x6c, 0x61, 0x73, 0x73, 0x5f, 0x73, 0x77, 0x65
        /*005e*/ 	.byte	0x65, 0x70, 0x5f, 0x73, 0x72, 0x63, 0x2f, 0x69, 0x6e, 0x63, 0x6c, 0x75, 0x64, 0x65, 0x2f, 0x63
        /*006e*/ 	.byte	0x75, 0x74, 0x65, 0x2f, 0x61, 0x74, 0x6f, 0x6d, 0x2f, 0x63, 0x6f, 0x70, 0x79, 0x5f, 0x74, 0x72
        /*007e*/ 	.byte	0x61, 0x69, 0x74, 0x73, 0x5f, 0x73, 0x6d, 0x31, 0x30, 0x30, 0x2e, 0x68, 0x70, 0x70, 0x00
	.type		$str$25,@object
	.size		$str$25,(__unnamed_1 - $str$25)
$str$25:
        /*008d*/ 	.byte	0x28, 0x28, 0x75, 0x69, 0x6e, 0x74, 0x33, 0x32, 0x5f, 0x74, 0x28, 0x74, 0x68, 0x72, 0x65, 0x61
        /*009d*/ 	.byte	0x64, 0x49, 0x64, 0x78, 0x2e, 0x78, 0x29, 0x20, 0x2f, 0x20, 0x33, 0x32, 0x29, 0x20, 0x25, 0x20
        /*00ad*/ 	.byte	0x34, 0x29, 0x20, 0x3d, 0x3d, 0x20, 0x28, 0x28, 0x28, 0x74, 0x6d, 0x65, 0x6d, 0x5f, 0x61, 0x64
        /*00bd*/ 	.byte	0x64, 0x72, 0x20, 0x3e, 0x3e, 0x20, 0x31, 0x36, 0x29, 0x20, 0x2f, 0x20, 0x33, 0x32, 0x29, 0x20
        /*00cd*/ 	.byte	0x25, 0x20, 0x34, 0x29, 0x00
	.type		__unnamed_1,@object
	.size		__unnamed_1,(__unnamed_2 - __unnamed_1)
__unnamed_1:
        /*00d2*/ 	.byte	0x61, 0x75, 0x74, 0x6f, 0x20, 0x63, 0x75, 0x74, 0x65, 0x3a, 0x3a, 0x61, 0x73, 0x5f, 0x70, 0x6f
        /* <DEDUP_REMOVED lines=24> */
        /*0262*/ 	.byte	0x30, 0x34, 0x38, 0x3e, 0x3e, 0x3e, 0x3e, 0x5d, 0x00
	.type		__unnamed_2,@object
	.size		__unnamed_2,(.L_2 - __unnamed_2)
__unnamed_2:
        /* <DEDUP_REMOVED lines=45> */
        /*053b*/ 	.byte	0x3e, 0x3e, 0x3e, 0x5d, 0x00
.L_2:


//--------------------- .nv.shared._ZN7cutlass13device_kernelINS_4gemm6kernel13GemmUniversalIN4cute5tupleIJiiiiEEENS1_10collective13CollectiveMmaINS1_35MainloopSm100TmaUmmaWarpSpecializedILi26ELi2ELi4ENS5_IJNS4_1CILi4EEENSA_ILi1EEESC_EEEEENS5_IJNSA_ILi64EEESF_NSA_ILi32EEEEEENS_10bfloat16_tENS5_IJlSC_lEEESI_SJ_NS4_8TiledMMAINS4_8MMA_AtomIJNS4_20SM100_MMA_F16BF16_SSISI_SI_fLi64ELi64ELNS4_4UMMA5MajorE0ELSO_0ELNSN_7ScaleInE0ELSP_0EEEEEENS4_6LayoutINS5_IJSC_SC_SC_EEENS5_IJNSA_ILi0EEESU_SU_EEEEENS5_IJNS4_10UnderscoreESX_SX_EEEEENS4_13SM90_TMA_LOADENS4_14ComposedLayoutINS4_7SwizzleILi2ELi4ELi3EEENS4_18smem_ptr_flag_bitsILi16EEENSS_INS5_IJNSA_ILi8EEESG_EEENS5_IJSG_SC_EEEEEEEvNS4_8identityENS4_23SM90_TMA_LOAD_MULTICASTES1A_vS1B_EENS_8epilogue10collective18CollectiveEpilogueINS1E_23Sm100TmaWarpSpecializedILi3ELi2ELi16ELb1ELb0EEEJSH_NS5_IJNSS_ISF_SC_EENSS_ISG_SC_EEEEESI_SJ_SI_SJ_NS1E_6fusion15FusionCallbacksIS1I_NS1M_17LinearCombinationISI_fSI_fLNS_15FloatRoundStyleE2EEESH_S1L_JEEENS4_5SM1004TMEM4LOAD26SM100_TMEM_LOAD_16dp256b4xES10_S1A_NS4_17SM75_U32x4_LDSM_NENS4_14SM90_TMA_STOREES1A_NS4_17SM90_U32x4_STSM_NENS4_39AutoVectorizingCopyWithAssumedAlignmentILi128EEEEEEvvEEEEvNT_6ParamsE --------------------------
	.section	.nv.shared._ZN7cutlass13device_kernelINS_4gemm6kernel13GemmUniversalIN4cute5tupleIJiiiiEEENS1_10collective13CollectiveMmaINS1_35MainloopSm100TmaUmmaWarpSpecializedILi26ELi2ELi4ENS5_IJNS4_1CILi4EEENSA_ILi1EEESC_EEEEENS5_IJNSA_ILi64EEESF_NSA_ILi32EEEEEENS_10bfloat16_tENS5_IJlSC_lEEESI_SJ_NS4_8TiledMMAINS4_8MMA_AtomIJNS4_20SM100_MMA_F16BF16_SSISI_SI_fLi64ELi64ELNS4_4UMMA5MajorE0ELSO_0ELNSN_7ScaleInE0ELSP_0EEEEEENS4_6LayoutINS5_IJSC_SC_SC_EEENS5_IJNSA_ILi0EEESU_SU_EEEEENS5_IJNS4_10UnderscoreESX_SX_EEEEENS4_13SM90_TMA_LOADENS4_14ComposedLayoutINS4_7SwizzleILi2ELi4ELi3EEENS4_18smem_ptr_flag_bitsILi16EEENSS_INS5_IJNSA_ILi8EEESG_EEENS5_IJSG_SC_EEEEEEEvNS4_8identityENS4_23SM90_TMA_LOAD_MULTICASTES1A_vS1B_EENS_8epilogue10collective18CollectiveEpilogueINS1E_23Sm100TmaWarpSpecializedILi3ELi2ELi16ELb1ELb0EEEJSH_NS5_IJNSS_ISF_SC_EENSS_ISG_SC_EEEEESI_SJ_SI_SJ_NS1E_6fusion15FusionCallbacksIS1I_NS1M_17LinearCombinationISI_fSI_fLNS_15FloatRoundStyleE2EEESH_S1L_JEEENS4_5SM1004TMEM4LOAD26SM100_TMEM_LOAD_16dp256b4xES10_S1A_NS4_17SM75_U32x4_LDSM_NENS4_14SM90_TMA_STOREES1A_NS4_17SM90_U32x4_STSM_NENS4_39AutoVectorizingCopyWithAssumedAlignmentILi128EEEEEEvvEEEEvNT_6ParamsE,"aw",@nobits
	.sectionflags	@""
	.align	16
	.zero		1024


//--------------------- .nv.shared.reserved.0     --------------------------
	.section	.nv.shared.reserved.0,"aw",@nobits
	.weak		__nv_reservedSMEM_offset_0_alias
	.size		__nv_reservedSMEM_offset_0_alias, 0, 64
	.other		__nv_reservedSMEM_offset_0_alias,@"STO_CUDA_RESERVED_SHARED STV_DEFAULT"
__nv_reservedSMEM_offset_0_alias:
	.zero		0
.nv.shared.reserved.0:
	.zero		64
	.weak		__nv_reservedSMEM_tcgen05_partition
	.type		__nv_reservedSMEM_tcgen05_partition,@object
	.size		__nv_reservedSMEM_tcgen05_partition,(.L_0 - __nv_reservedSMEM_tcgen05_partition)
__nv_reservedSMEM_tcgen05_partition:
	.zero		32
.L_0:


//--------------------- .nv.global                --------------------------
	.section	.nv.global,"aw",@nobits
.nv.global:
	.type		_ZN40_INTERNAL_00fc6bb5_4_k_cu_d6036bd9_226044cute1_E,@object
	.size		_ZN40_INTERNAL_00fc6bb5_4_k_cu_d6036bd9_226044cute1_E,(_ZN40_INTERNAL_00fc6bb5_4_k_cu_d6036bd9_226044cuda3std3__45__cpo6cbeginE - _ZN40_INTERNAL_00fc6bb5_4_k_cu_d6036bd9_226044cute1_E)
_ZN40_INTERNAL_00fc6bb5_4_k_cu_d6036bd9_226044cute1_E:
	.zero		1
	.type		_ZN40_INTERNAL_00fc6bb5_4_k_cu_d6036bd9_226044cuda3std3__45__cpo6cbeginE,@object
	.size		_ZN40_INTERNAL_00fc6bb5_4_k_cu_d6036bd9_226044cuda3std3__45__cpo6cbeginE,(_ZN40_INTERNAL_00fc6bb5_4_k_cu_d6036bd9_226044cuda3std3__48in_placeE - _ZN40_INTERNAL_00fc6bb5_4_k_cu_d6036bd9_226044cuda3std3__45__cpo6cbeginE)
_ZN40_INTERNAL_00fc6bb5_4_k_cu_d6036bd9_226044cuda3std3__45__cpo6cbeginE:
	.zero		1
	.type		_ZN40_INTERNAL_00fc6bb5_4_k_cu_d6036bd9_226044cuda3std3__48in_placeE,@object
	.size		_ZN40_INTERNAL_00fc6bb5_4_k_cu_d6036bd9_226044cuda3std3__48in_placeE,(_ZN40_INTERNAL_00fc6bb5_4_k_cu_d6036bd9_226044cuda3std6ranges3__45__cpo9iter_moveE - _ZN40_INTERNAL_00fc6bb5_4_k_cu_d6036bd9_226044cuda3std3__48in_placeE)
_ZN40_INTERNAL_00fc6bb5_4_k_cu_d6036bd9_226044cuda3std3__48in_placeE:
	.zero		1
	.type		_ZN40_INTERNAL_00fc6bb5_4_k_cu_d6036bd9_226044cuda3std6ranges3__45__cpo9iter_moveE,@object
	.size		_ZN40_INTERNAL_00fc6bb5_4_k_cu_d6036bd9_226044cuda3std6ranges3__45__cpo9iter_moveE,(_ZN40_INTERNAL_00fc6bb5_4_k_cu_d6036bd9_226044cuda3std3__45__cpo5beginE - _ZN40_INTERNAL_00fc6bb5_4_k_cu_d6036bd9_226044cuda3std6ranges3__45__cpo9iter_moveE)
_ZN40_INTERNAL_00fc6bb5_4_k_cu_d6036bd9_226044cuda3std6ranges3__45__cpo9iter_moveE:
	.zero		1
	.type		_ZN40_INTERNAL_00fc6bb5_4_k_cu_d6036bd9_226044cuda3std3__45__cpo5beginE,@object
	.size		_ZN40_INTERNAL_00fc6bb5_4_k_cu_d6036bd9_226044cuda3std3__45__cpo5beginE,(_ZN40_INTERNAL_00fc6bb5_4_k_cu_d6036bd9_226044cuda3std3__442_GLOBAL__N__00fc6bb5_4_k_cu_d6036bd9_226046ignoreE - _ZN40_INTERNAL_00fc6bb5_4_k_cu_d6036bd9_226044cuda3std3__45__cpo5beginE)
_ZN40_INTERNAL_00fc6bb5_4_k_cu_d6036bd9_226044cuda3std3__45__cpo5beginE:
	.zero		1
	.type		_ZN40_INTERNAL_00fc6bb5_4_k_cu_d6036bd9_226044cuda3std3__442_GLOBAL__N__00fc6bb5_4_k_cu_d6036bd9_226046ignoreE,@object
	.size		_ZN40_INTERNAL_00fc6bb5_4_k_cu_d6036bd9_226044cuda3std3__442_GLOBAL__N__00fc6bb5_4_k_cu_d6036bd9_226046ignoreE,(_ZN40_INTERNAL_00fc6bb5_4_k_cu_d6036bd9_226044cute7productE - _ZN40_INTERNAL_00fc6bb5_4_k_cu_d6036bd9_226044cuda3std3__442_GLOBAL__N__00fc6bb5_4_k_cu_d6036bd9_226046ignoreE)
_ZN40_INTERNAL_00fc6bb5_4_k_cu_d6036bd9_226044cuda3std3__442_GLOBAL__N__00fc6bb5_4_k_cu_d6036bd9_226046ignoreE:
	.zero		1
	.type		_ZN40_INTERNAL_00fc6bb5_4_k_cu_d6036bd9_226044cute7productE,@object
	.size		_ZN40_INTERNAL_00fc6bb5_4_k_cu_d6036bd9_226044cute7productE,(_ZN40_INTERNAL_00fc6bb5_4_k_cu_d6036bd9_226044cuda3std3__45__cpo3endE - _ZN40_INTERNAL_00fc6bb5_4_k_cu_d6036bd9_226044cute7productE)
_ZN40_INTERNAL_00fc6bb5_4_k_cu_d6036bd9_226044cute7productE:
	.zero		1
	.type		_ZN40_INTERNAL_00fc6bb5_4_k_cu_d6036bd9_226044cuda3std3__45__cpo3endE,@object
	.size		_ZN40_INTERNAL_00fc6bb5_4_k_cu_d6036bd9_226044cuda3std3__45__cpo3endE,(_ZN40_INTERNAL_00fc6bb5_4_k_cu_d6036bd9_226044cuda3std3__419piecewise_constructE - _ZN40_INTERNAL_00fc6bb5_4_k_cu_d6036bd9_226044cuda3std3__45__cpo3endE)
_ZN40_INTERNAL_00fc6bb5_4_k_cu_d6036bd9_226044cuda3std3__45__cpo3endE:
	.zero		1
	.type		_ZN40_INTERNAL_00fc6bb5_4_k_cu_d6036bd9_226044cuda3std3__419piecewise_constructE,@object
	.size		_ZN40_INTERNAL_00fc6bb5_4_k_cu_d6036bd9_226044cuda3std3__419piecewise_constructE,(_ZN40_INTERNAL_00fc6bb5_4_k_cu_d6036bd9_226044cuda3std3__45__cpo4cendE - _ZN40_INTERNAL_00fc6bb5_4_k_cu_d6036bd9_226044cuda3std3__419piecewise_constructE)
_ZN40_INTERNAL_00fc6bb5_4_k_cu_d6036bd9_226044cuda3std3__419piecewise_constructE:
	.zero		1
	.type		_ZN40_INTERNAL_00fc6bb5_4_k_cu_d6036bd9_226044cuda3std3__45__cpo4cendE,@object
	.size		_ZN40_INTERNAL_00fc6bb5_4_k_cu_d6036bd9_226044cuda3std3__45__cpo4cendE,(_ZN40_INTERNAL_00fc6bb5_4_k_cu_d6036bd9_226044cuda3std6ranges3__45__cpo4swapE - _ZN40_INTERNAL_00fc6bb5_4_k_cu_d6036bd9_226044cuda3std3__45__cpo4cendE)
_ZN40_INTERNAL_00fc6bb5_4_k_cu_d6036bd9_226044cuda3std3__45__cpo4cendE:
	.zero		1
	.type		_ZN40_INTERNAL_00fc6bb5_4_k_cu_d6036bd9_226044cuda3std6ranges3__45__cpo4swapE,@object
	.size		_ZN40_INTERNAL_00fc6bb5_4_k_cu_d6036bd9_226044cuda3std6ranges3__45__cpo4swapE,(.L_10 - _ZN40_INTERNAL_00fc6bb5_4_k_cu_d6036bd9_226044cuda3std6ranges3__45__cpo4swapE)
_ZN40_INTERNAL_00fc6bb5_4_k_cu_d6036bd9_226044cuda3std6ranges3__45__cpo4swapE:
	.zero		1
.L_10:


//--------------------- .nv.constant0._ZN7cutlass13device_kernelINS_4gemm6kernel13GemmUniversalIN4cute5tupleIJiiiiEEENS1_10collective13CollectiveMmaINS1_35MainloopSm100TmaUmmaWarpSpecializedILi26ELi2ELi4ENS5_IJNS4_1CILi4EEENSA_ILi1EEESC_EEEEENS5_IJNSA_ILi64EEESF_NSA_ILi32EEEEEENS_10bfloat16_tENS5_IJlSC_lEEESI_SJ_NS4_8TiledMMAINS4_8MMA_AtomIJNS4_20SM100_MMA_F16BF16_SSISI_SI_fLi64ELi64ELNS4_4UMMA5MajorE0ELSO_0ELNSN_7ScaleInE0ELSP_0EEEEEENS4_6LayoutINS5_IJSC_SC_SC_EEENS5_IJNSA_ILi0EEESU_SU_EEEEENS5_IJNS4_10UnderscoreESX_SX_EEEEENS4_13SM90_TMA_LOADENS4_14ComposedLayoutINS4_7SwizzleILi2ELi4ELi3EEENS4_18smem_ptr_flag_bitsILi16EEENSS_INS5_IJNSA_ILi8EEESG_EEENS5_IJSG_SC_EEEEEEEvNS4_8identityENS4_23SM90_TMA_LOAD_MULTICASTES1A_vS1B_EENS_8epilogue10collective18CollectiveEpilogueINS1E_23Sm100TmaWarpSpecializedILi3ELi2ELi16ELb1ELb0EEEJSH_NS5_IJNSS_ISF_SC_EENSS_ISG_SC_EEEEESI_SJ_SI_SJ_NS1E_6fusion15FusionCallbacksIS1I_NS1M_17LinearCombinationISI_fSI_fLNS_15FloatRoundStyleE2EEESH_S1L_JEEENS4_5SM1004TMEM4LOAD26SM100_TMEM_LOAD_16dp256b4xES10_S1A_NS4_17SM75_U32x4_LDSM_NENS4_14SM90_TMA_STOREES1A_NS4_17SM90_U32x4_STSM_NENS4_39AutoVectorizingCopyWithAssumedAlignmentILi128EEEEEEvvEEEEvNT_6ParamsE --------------------------
	.section	.nv.constant0._ZN7cutlass13device_kernelINS_4gemm6kernel13GemmUniversalIN4cute5tupleIJiiiiEEENS1_10collective13CollectiveMmaINS1_35MainloopSm100TmaUmmaWarpSpecializedILi26ELi2ELi4ENS5_IJNS4_1CILi4EEENSA_ILi1EEESC_EEEEENS5_IJNSA_ILi64EEESF_NSA_ILi32EEEEEENS_10bfloat16_tENS5_IJlSC_lEEESI_SJ_NS4_8TiledMMAINS4_8MMA_AtomIJNS4_20SM100_MMA_F16BF16_SSISI_SI_fLi64ELi64ELNS4_4UMMA5MajorE0ELSO_0ELNSN_7ScaleInE0ELSP_0EEEEEENS4_6LayoutINS5_IJSC_SC_SC_EEENS5_IJNSA_ILi0EEESU_SU_EEEEENS5_IJNS4_10UnderscoreESX_SX_EEEEENS4_13SM90_TMA_LOADENS4_14ComposedLayoutINS4_7SwizzleILi2ELi4ELi3EEENS4_18smem_ptr_flag_bitsILi16EEENSS_INS5_IJNSA_ILi8EEESG_EEENS5_IJSG_SC_EEEEEEEvNS4_8identityENS4_23SM90_TMA_LOAD_MULTICASTES1A_vS1B_EENS_8epilogue10collective18CollectiveEpilogueINS1E_23Sm100TmaWarpSpecializedILi3ELi2ELi16ELb1ELb0EEEJSH_NS5_IJNSS_ISF_SC_EENSS_ISG_SC_EEEEESI_SJ_SI_SJ_NS1E_6fusion15FusionCallbacksIS1I_NS1M_17LinearCombinationISI_fSI_fLNS_15FloatRoundStyleE2EEESH_S1L_JEEENS4_5SM1004TMEM4LOAD26SM100_TMEM_LOAD_16dp256b4xES10_S1A_NS4_17SM75_U32x4_LDSM_NENS4_14SM90_TMA_STOREES1A_NS4_17SM90_U32x4_STSM_NENS4_39AutoVectorizingCopyWithAssumedAlignmentILi128EEEEEEvvEEEEvNT_6ParamsE,"a",@progbits
	.sectionflags	@""
	.align	4
.nv.constant0._ZN7cutlass13device_kernelINS_4gemm6kernel13GemmUniversalIN4cute5tupleIJiiiiEEENS1_10collective13CollectiveMmaINS1_35MainloopSm100TmaUmmaWarpSpecializedILi26ELi2ELi4ENS5_IJNS4_1CILi4EEENSA_ILi1EEESC_EEEEENS5_IJNSA_ILi64EEESF_NSA_ILi32EEEEEENS_10bfloat16_tENS5_IJlSC_lEEESI_SJ_NS4_8TiledMMAINS4_8MMA_AtomIJNS4_20SM100_MMA_F16BF16_SSISI_SI_fLi64ELi64ELNS4_4UMMA5MajorE0ELSO_0ELNSN_7ScaleInE0ELSP_0EEEEEENS4_6LayoutINS5_IJSC_SC_SC_EEENS5_IJNSA_ILi0EEESU_SU_EEEEENS5_IJNS4_10UnderscoreESX_SX_EEEEENS4_13SM90_TMA_LOADENS4_14ComposedLayoutINS4_7SwizzleILi2ELi4ELi3EEENS4_18smem_ptr_flag_bitsILi16EEENSS_INS5_IJNSA_ILi8EEESG_EEENS5_IJSG_SC_EEEEEEEvNS4_8identityENS4_23SM90_TMA_LOAD_MULTICASTES1A_vS1B_EENS_8epilogue10collective18CollectiveEpilogueINS1E_23Sm100TmaWarpSpecializedILi3ELi2ELi16ELb1ELb0EEEJSH_NS5_IJNSS_ISF_SC_EENSS_ISG_SC_EEEEESI_SJ_SI_SJ_NS1E_6fusion15FusionCallbacksIS1I_NS1M_17LinearCombinationISI_fSI_fLNS_15FloatRoundStyleE2EEESH_S1L_JEEENS4_5SM1004TMEM4LOAD26SM100_TMEM_LOAD_16dp256b4xES10_S1A_NS4_17SM75_U32x4_LDSM_NENS4_14SM90_TMA_STOREES1A_NS4_17SM90_U32x4_STSM_NENS4_39AutoVectorizingCopyWithAssumedAlignmentILi128EEEEEEvvEEEEvNT_6ParamsE:
	.zero		2944


//--------------------- SYMBOLS --------------------------

	.type		.nv.reservedSmem.offset0,@object
	.size		.nv.reservedSmem.offset0,0x4
	.type		.nv.reservedSmem.cap,@object
	.size		.nv.reservedSmem.cap,0x4
	.type		__assertfail,@function
